//
// Generated by NVIDIA NVVM Compiler
//
// Compiler Build ID: CL-36424714
// Cuda compilation tools, release 13.0, V13.0.88
// Based on NVVM 20.0.0
//

.version 9.0
.target sm_100
.address_size 64

	// .globl	_Z12setup_kerneljP17curandStateXORWOW
.global .align 4 .b8 precalc_xorwow_matrix[102400];
.global .align 4 .b8 precalc_xorwow_offset_matrix[102400];
.global .align 4 .b8 mrg32k3aM1[2304];
.global .align 4 .b8 mrg32k3aM2[2304];
.global .align 4 .b8 mrg32k3aM1SubSeq[2016];
.global .align 4 .b8 mrg32k3aM2SubSeq[2016];
.global .align 4 .b8 mrg32k3aM1Seq[2304];
.global .align 4 .b8 mrg32k3aM2Seq[2304];
.const .align 8 .b8 __cr_lgamma_table[72];

.visible .entry _Z12setup_kerneljP17curandStateXORWOW(
	.param .u32 _Z12setup_kerneljP17curandStateXORWOW_param_0,
	.param .u64 .ptr .align 1 _Z12setup_kerneljP17curandStateXORWOW_param_1
)
{
	.reg .pred 	%p<24>;
	.reg .b32 	%r<414>;
	.reg .b64 	%rd<18>;

	ld.param.u32 	%r182, [_Z12setup_kerneljP17curandStateXORWOW_param_0];
	ld.param.u64 	%rd8, [_Z12setup_kerneljP17curandStateXORWOW_param_1];
	cvta.to.global.u64 	%rd9, %rd8;
	mov.u32 	%r183, %ctaid.x;
	mov.u32 	%r184, %ntid.x;
	mov.u32 	%r185, %tid.x;
	mad.lo.s32 	%r186, %r183, %r184, %r185;
	mov.u32 	%r187, %ctaid.y;
	mov.u32 	%r188, %ntid.y;
	mov.u32 	%r189, %tid.y;
	mad.lo.s32 	%r190, %r187, %r188, %r189;
	mad.lo.s32 	%r191, %r190, 429, %r186;
	cvt.s64.s32 	%rd17, %r191;
	mul.wide.s32 	%rd10, %r191, 48;
	add.s64 	%rd2, %rd9, %rd10;
	xor.b32  	%r192, %r182, -1429050551;
	mul.lo.s32 	%r193, %r192, 1099087573;
	add.s32 	%r194, %r193, -638133224;
	add.s32 	%r195, %r193, 123456789;
	st.global.v2.u32 	[%rd2], {%r194, %r195};
	xor.b32  	%r196, %r193, 362436069;
	mov.b32 	%r197, -123459836;
	st.global.v2.u32 	[%rd2+8], {%r196, %r197};
	add.s32 	%r198, %r193, 5783321;
	mov.b32 	%r199, -589760388;
	st.global.v2.u32 	[%rd2+16], {%r199, %r198};
	setp.eq.s32 	%p1, %r191, 0;
	@%p1 bra 	$L__BB0_42;
	mov.b32 	%r320, 0;
	mov.u64 	%rd12, precalc_xorwow_matrix;
$L__BB0_2:
	and.b64  	%rd4, %rd17, 3;
	setp.eq.s64 	%p2, %rd4, 0;
	@%p2 bra 	$L__BB0_41;
	mul.wide.u32 	%rd11, %r320, 3200;
	add.s64 	%rd5, %rd12, %rd11;
	cvt.u32.u64 	%r2, %rd4;
	mov.b32 	%r321, 0;
$L__BB0_4:
	mov.b32 	%r334, 0;
	mov.u32 	%r335, %r334;
	mov.u32 	%r336, %r334;
	mov.u32 	%r337, %r334;
	mov.u32 	%r338, %r334;
	mov.u32 	%r327, %r334;
$L__BB0_5:
	mul.wide.u32 	%rd13, %r327, 4;
	add.s64 	%rd14, %rd2, %rd13;
	ld.global.u32 	%r10, [%rd14+4];
	shl.b32 	%r11, %r327, 5;
	mov.b32 	%r333, 0;
$L__BB0_6:
	.pragma "nounroll";
	shr.u32 	%r204, %r10, %r333;
	and.b32  	%r205, %r204, 1;
	setp.eq.b32 	%p3, %r205, 1;
	not.pred 	%p4, %p3;
	add.s32 	%r206, %r11, %r333;
	mul.lo.s32 	%r207, %r206, 5;
	mul.wide.u32 	%rd15, %r207, 4;
	add.s64 	%rd6, %rd5, %rd15;
	@%p4 bra 	$L__BB0_8;
	ld.global.u32 	%r208, [%rd6];
	xor.b32  	%r338, %r338, %r208;
	ld.global.u32 	%r209, [%rd6+4];
	xor.b32  	%r337, %r337, %r209;
	ld.global.u32 	%r210, [%rd6+8];
	xor.b32  	%r336, %r336, %r210;
	ld.global.u32 	%r211, [%rd6+12];
	xor.b32  	%r335, %r335, %r211;
	ld.global.u32 	%r212, [%rd6+16];
	xor.b32  	%r334, %r334, %r212;
$L__BB0_8:
	and.b32  	%r214, %r204, 2;
	setp.eq.s32 	%p5, %r214, 0;
	@%p5 bra 	$L__BB0_10;
	ld.global.u32 	%r215, [%rd6+20];
	xor.b32  	%r338, %r338, %r215;
	ld.global.u32 	%r216, [%rd6+24];
	xor.b32  	%r337, %r337, %r216;
	ld.global.u32 	%r217, [%rd6+28];
	xor.b32  	%r336, %r336, %r217;
	ld.global.u32 	%r218, [%rd6+32];
	xor.b32  	%r335, %r335, %r218;
	ld.global.u32 	%r219, [%rd6+36];
	xor.b32  	%r334, %r334, %r219;
$L__BB0_10:
	and.b32  	%r221, %r204, 4;
	setp.eq.s32 	%p6, %r221, 0;
	@%p6 bra 	$L__BB0_12;
	ld.global.u32 	%r222, [%rd6+40];
	xor.b32  	%r338, %r338, %r222;
	ld.global.u32 	%r223, [%rd6+44];
	xor.b32  	%r337, %r337, %r223;
	ld.global.u32 	%r224, [%rd6+48];
	xor.b32  	%r336, %r336, %r224;
	ld.global.u32 	%r225, [%rd6+52];
	xor.b32  	%r335, %r335, %r225;
	ld.global.u32 	%r226, [%rd6+56];
	xor.b32  	%r334, %r334, %r226;
$L__BB0_12:
	and.b32  	%r228, %r204, 8;
	setp.eq.s32 	%p7, %r228, 0;
	@%p7 bra 	$L__BB0_14;
	ld.global.u32 	%r229, [%rd6+60];
	xor.b32  	%r338, %r338, %r229;
	ld.global.u32 	%r230, [%rd6+64];
	xor.b32  	%r337, %r337, %r230;
	ld.global.u32 	%r231, [%rd6+68];
	xor.b32  	%r336, %r336, %r231;
	ld.global.u32 	%r232, [%rd6+72];
	xor.b32  	%r335, %r335, %r232;
	ld.global.u32 	%r233, [%rd6+76];
	xor.b32  	%r334, %r334, %r233;
$L__BB0_14:
	and.b32  	%r235, %r204, 16;
	setp.eq.s32 	%p8, %r235, 0;
	@%p8 bra 	$L__BB0_16;
	ld.global.u32 	%r236, [%rd6+80];
	xor.b32  	%r338, %r338, %r236;
	ld.global.u32 	%r237, [%rd6+84];
	xor.b32  	%r337, %r337, %r237;
	ld.global.u32 	%r238, [%rd6+88];
	xor.b32  	%r336, %r336, %r238;
	ld.global.u32 	%r239, [%rd6+92];
	xor.b32  	%r335, %r335, %r239;
	ld.global.u32 	%r240, [%rd6+96];
	xor.b32  	%r334, %r334, %r240;
$L__BB0_16:
	and.b32  	%r242, %r204, 32;
	setp.eq.s32 	%p9, %r242, 0;
	@%p9 bra 	$L__BB0_18;
	ld.global.u32 	%r243, [%rd6+100];
	xor.b32  	%r338, %r338, %r243;
	ld.global.u32 	%r244, [%rd6+104];
	xor.b32  	%r337, %r337, %r244;
	ld.global.u32 	%r245, [%rd6+108];
	xor.b32  	%r336, %r336, %r245;
	ld.global.u32 	%r246, [%rd6+112];
	xor.b32  	%r335, %r335, %r246;
	ld.global.u32 	%r247, [%rd6+116];
	xor.b32  	%r334, %r334, %r247;
$L__BB0_18:
	and.b32  	%r249, %r204, 64;
	setp.eq.s32 	%p10, %r249, 0;
	@%p10 bra 	$L__BB0_20;
	ld.global.u32 	%r250, [%rd6+120];
	xor.b32  	%r338, %r338, %r250;
	ld.global.u32 	%r251, [%rd6+124];
	xor.b32  	%r337, %r337, %r251;
	ld.global.u32 	%r252, [%rd6+128];
	xor.b32  	%r336, %r336, %r252;
	ld.global.u32 	%r253, [%rd6+132];
	xor.b32  	%r335, %r335, %r253;
	ld.global.u32 	%r254, [%rd6+136];
	xor.b32  	%r334, %r334, %r254;
$L__BB0_20:
	and.b32  	%r256, %r204, 128;
	setp.eq.s32 	%p11, %r256, 0;
	@%p11 bra 	$L__BB0_22;
	ld.global.u32 	%r257, [%rd6+140];
	xor.b32  	%r338, %r338, %r257;
	ld.global.u32 	%r258, [%rd6+144];
	xor.b32  	%r337, %r337, %r258;
	ld.global.u32 	%r259, [%rd6+148];
	xor.b32  	%r336, %r336, %r259;
	ld.global.u32 	%r260, [%rd6+152];
	xor.b32  	%r335, %r335, %r260;
	ld.global.u32 	%r261, [%rd6+156];
	xor.b32  	%r334, %r334, %r261;
$L__BB0_22:
	and.b32  	%r263, %r204, 256;
	setp.eq.s32 	%p12, %r263, 0;
	@%p12 bra 	$L__BB0_24;
	ld.global.u32 	%r264, [%rd6+160];
	xor.b32  	%r338, %r338, %r264;
	ld.global.u32 	%r265, [%rd6+164];
	xor.b32  	%r337, %r337, %r265;
	ld.global.u32 	%r266, [%rd6+168];
	xor.b32  	%r336, %r336, %r266;
	ld.global.u32 	%r267, [%rd6+172];
	xor.b32  	%r335, %r335, %r267;
	ld.global.u32 	%r268, [%rd6+176];
	xor.b32  	%r334, %r334, %r268;
$L__BB0_24:
	and.b32  	%r270, %r204, 512;
	setp.eq.s32 	%p13, %r270, 0;
	@%p13 bra 	$L__BB0_26;
	ld.global.u32 	%r271, [%rd6+180];
	xor.b32  	%r338, %r338, %r271;
	ld.global.u32 	%r272, [%rd6+184];
	xor.b32  	%r337, %r337, %r272;
	ld.global.u32 	%r273, [%rd6+188];
	xor.b32  	%r336, %r336, %r273;
	ld.global.u32 	%r274, [%rd6+192];
	xor.b32  	%r335, %r335, %r274;
	ld.global.u32 	%r275, [%rd6+196];
	xor.b32  	%r334, %r334, %r275;
$L__BB0_26:
	and.b32  	%r277, %r204, 1024;
	setp.eq.s32 	%p14, %r277, 0;
	@%p14 bra 	$L__BB0_28;
	ld.global.u32 	%r278, [%rd6+200];
	xor.b32  	%r338, %r338, %r278;
	ld.global.u32 	%r279, [%rd6+204];
	xor.b32  	%r337, %r337, %r279;
	ld.global.u32 	%r280, [%rd6+208];
	xor.b32  	%r336, %r336, %r280;
	ld.global.u32 	%r281, [%rd6+212];
	xor.b32  	%r335, %r335, %r281;
	ld.global.u32 	%r282, [%rd6+216];
	xor.b32  	%r334, %r334, %r282;
$L__BB0_28:
	and.b32  	%r284, %r204, 2048;
	setp.eq.s32 	%p15, %r284, 0;
	@%p15 bra 	$L__BB0_30;
	ld.global.u32 	%r285, [%rd6+220];
	xor.b32  	%r338, %r338, %r285;
	ld.global.u32 	%r286, [%rd6+224];
	xor.b32  	%r337, %r337, %r286;
	ld.global.u32 	%r287, [%rd6+228];
	xor.b32  	%r336, %r336, %r287;
	ld.global.u32 	%r288, [%rd6+232];
	xor.b32  	%r335, %r335, %r288;
	ld.global.u32 	%r289, [%rd6+236];
	xor.b32  	%r334, %r334, %r289;
$L__BB0_30:
	and.b32  	%r291, %r204, 4096;
	setp.eq.s32 	%p16, %r291, 0;
	@%p16 bra 	$L__BB0_32;
	ld.global.u32 	%r292, [%rd6+240];
	xor.b32  	%r338, %r338, %r292;
	ld.global.u32 	%r293, [%rd6+244];
	xor.b32  	%r337, %r337, %r293;
	ld.global.u32 	%r294, [%rd6+248];
	xor.b32  	%r336, %r336, %r294;
	ld.global.u32 	%r295, [%rd6+252];
	xor.b32  	%r335, %r335, %r295;
	ld.global.u32 	%r296, [%rd6+256];
	xor.b32  	%r334, %r334, %r296;
$L__BB0_32:
	and.b32  	%r298, %r204, 8192;
	setp.eq.s32 	%p17, %r298, 0;
	@%p17 bra 	$L__BB0_34;
	ld.global.u32 	%r299, [%rd6+260];
	xor.b32  	%r338, %r338, %r299;
	ld.global.u32 	%r300, [%rd6+264];
	xor.b32  	%r337, %r337, %r300;
	ld.global.u32 	%r301, [%rd6+268];
	xor.b32  	%r336, %r336, %r301;
	ld.global.u32 	%r302, [%rd6+272];
	xor.b32  	%r335, %r335, %r302;
	ld.global.u32 	%r303, [%rd6+276];
	xor.b32  	%r334, %r334, %r303;
$L__BB0_34:
	and.b32  	%r305, %r204, 16384;
	setp.eq.s32 	%p18, %r305, 0;
	@%p18 bra 	$L__BB0_36;
	ld.global.u32 	%r306, [%rd6+280];
	xor.b32  	%r338, %r338, %r306;
	ld.global.u32 	%r307, [%rd6+284];
	xor.b32  	%r337, %r337, %r307;
	ld.global.u32 	%r308, [%rd6+288];
	xor.b32  	%r336, %r336, %r308;
	ld.global.u32 	%r309, [%rd6+292];
	xor.b32  	%r335, %r335, %r309;
	ld.global.u32 	%r310, [%rd6+296];
	xor.b32  	%r334, %r334, %r310;
$L__BB0_36:
	and.b32  	%r312, %r204, 32768;
	setp.eq.s32 	%p19, %r312, 0;
	@%p19 bra 	$L__BB0_38;
	ld.global.u32 	%r313, [%rd6+300];
	xor.b32  	%r338, %r338, %r313;
	ld.global.u32 	%r314, [%rd6+304];
	xor.b32  	%r337, %r337, %r314;
	ld.global.u32 	%r315, [%rd6+308];
	xor.b32  	%r336, %r336, %r315;
	ld.global.u32 	%r316, [%rd6+312];
	xor.b32  	%r335, %r335, %r316;
	ld.global.u32 	%r317, [%rd6+316];
	xor.b32  	%r334, %r334, %r317;
$L__BB0_38:
	add.s32 	%r333, %r333, 16;
	setp.ne.s32 	%p20, %r333, 32;
	@%p20 bra 	$L__BB0_6;
	mad.lo.s32 	%r318, %r327, -31, %r11;
	add.s32 	%r327, %r318, 1;
	setp.ne.s32 	%p21, %r327, 5;
	@%p21 bra 	$L__BB0_5;
	st.global.u32 	[%rd2+4], %r338;
	st.global.u32 	[%rd2+8], %r337;
	st.global.u32 	[%rd2+12], %r336;
	st.global.u32 	[%rd2+16], %r335;
	st.global.u32 	[%rd2+20], %r334;
	add.s32 	%r321, %r321, 1;
	setp.lt.u32 	%p22, %r321, %r2;
	@%p22 bra 	$L__BB0_4;
$L__BB0_41:
	shr.u64 	%rd7, %rd17, 2;
	add.s32 	%r320, %r320, 1;
	setp.gt.u64 	%p23, %rd17, 3;
	mov.u64 	%rd17, %rd7;
	@%p23 bra 	$L__BB0_2;
$L__BB0_42:
	mov.b32 	%r319, 0;
	st.global.v2.u32 	[%rd2+24], {%r319, %r319};
	st.global.u32 	[%rd2+32], %r319;
	mov.b64 	%rd16, 0;
	st.global.u64 	[%rd2+40], %rd16;
	ret;

}
	// .globl	_Z15generate_kernelP17curandStateXORWOWPfS1_
.visible .entry _Z15generate_kernelP17curandStateXORWOWPfS1_(
	.param .u64 .ptr .align 1 _Z15generate_kernelP17curandStateXORWOWPfS1__param_0,
	.param .u64 .ptr .align 1 _Z15generate_kernelP17curandStateXORWOWPfS1__param_1,
	.param .u64 .ptr .align 1 _Z15generate_kernelP17curandStateXORWOWPfS1__param_2
)
{
	.reg .pred 	%p<8>;
	.reg .b32 	%r<41>;
	.reg .b32 	%f<41>;
	.reg .b64 	%rd<13>;
	.reg .b64 	%fd<5>;

	ld.param.u64 	%rd5, [_Z15generate_kernelP17curandStateXORWOWPfS1__param_0];
	ld.param.u64 	%rd3, [_Z15generate_kernelP17curandStateXORWOWPfS1__param_1];
	ld.param.u64 	%rd4, [_Z15generate_kernelP17curandStateXORWOWPfS1__param_2];
	cvta.to.global.u64 	%rd6, %rd5;
	mov.u32 	%r2, %ctaid.x;
	mov.u32 	%r3, %ntid.x;
	mov.u32 	%r4, %tid.x;
	mad.lo.s32 	%r5, %r2, %r3, %r4;
	mov.u32 	%r6, %ctaid.y;
	mov.u32 	%r7, %ntid.y;
	mov.u32 	%r8, %tid.y;
	mad.lo.s32 	%r9, %r6, %r7, %r8;
	mad.lo.s32 	%r1, %r9, 429, %r5;
	mul.wide.s32 	%rd7, %r1, 48;
	add.s64 	%rd1, %rd6, %rd7;
	ld.global.u32 	%r10, [%rd1+24];
	setp.eq.s32 	%p1, %r10, 1;
	@%p1 bra 	$L__BB1_2;
	ld.global.v2.u32 	{%r11, %r12}, [%rd1];
	shr.u32 	%r13, %r12, 2;
	xor.b32  	%r14, %r13, %r12;
	ld.global.v2.u32 	{%r15, %r16}, [%rd1+8];
	ld.global.v2.u32 	{%r17, %r18}, [%rd1+16];
	shl.b32 	%r19, %r18, 4;
	shl.b32 	%r20, %r14, 1;
	xor.b32  	%r21, %r20, %r19;
	xor.b32  	%r22, %r21, %r14;
	xor.b32  	%r23, %r22, %r18;
	add.s32 	%r24, %r11, %r23;
	add.s32 	%r25, %r24, 362437;
	shr.u32 	%r26, %r15, 2;
	xor.b32  	%r27, %r26, %r15;
	st.global.v2.u32 	[%rd1+8], {%r17, %r18};
	shl.b32 	%r28, %r23, 4;
	shl.b32 	%r29, %r27, 1;
	xor.b32  	%r30, %r29, %r28;
	xor.b32  	%r31, %r30, %r27;
	xor.b32  	%r32, %r31, %r23;
	st.global.v2.u32 	[%rd1+16], {%r23, %r32};
	add.s32 	%r33, %r11, 724874;
	st.global.v2.u32 	[%rd1], {%r33, %r16};
	add.s32 	%r34, %r32, %r33;
	cvt.rn.f32.u32 	%f4, %r25;
	fma.rn.f32 	%f5, %f4, 0f2F800000, 0f2F000000;
	cvt.rn.f32.u32 	%f6, %r34;
	fma.rn.f32 	%f7, %f6, 0f30C90FDB, 0f30490FDB;
	setp.lt.f32 	%p2, %f5, 0f00800000;
	mul.f32 	%f8, %f5, 0f4B000000;
	selp.f32 	%f9, %f8, %f5, %p2;
	selp.f32 	%f10, 0fC1B80000, 0f00000000, %p2;
	mov.b32 	%r35, %f9;
	add.s32 	%r36, %r35, -1059760811;
	and.b32  	%r37, %r36, -8388608;
	sub.s32 	%r38, %r35, %r37;
	mov.b32 	%f11, %r38;
	cvt.rn.f32.s32 	%f12, %r37;
	fma.rn.f32 	%f13, %f12, 0f34000000, %f10;
	add.f32 	%f14, %f11, 0fBF800000;
	fma.rn.f32 	%f15, %f14, 0fBE055027, 0f3E1039F6;
	fma.rn.f32 	%f16, %f15, %f14, 0fBDF8CDCC;
	fma.rn.f32 	%f17, %f16, %f14, 0f3E0F2955;
	fma.rn.f32 	%f18, %f17, %f14, 0fBE2AD8B9;
	fma.rn.f32 	%f19, %f18, %f14, 0f3E4CED0B;
	fma.rn.f32 	%f20, %f19, %f14, 0fBE7FFF22;
	fma.rn.f32 	%f21, %f20, %f14, 0f3EAAAA78;
	fma.rn.f32 	%f22, %f21, %f14, 0fBF000000;
	mul.f32 	%f23, %f14, %f22;
	fma.rn.f32 	%f24, %f23, %f14, %f14;
	fma.rn.f32 	%f25, %f13, 0f3F317218, %f24;
	setp.gt.u32 	%p3, %r35, 2139095039;
	fma.rn.f32 	%f26, %f9, 0f7F800000, 0f7F800000;
	selp.f32 	%f27, %f26, %f25, %p3;
	setp.eq.f32 	%p4, %f9, 0f00000000;
	mul.f32 	%f28, %f27, 0fC0000000;
	selp.f32 	%f29, 0f7F800000, %f28, %p4;
	sqrt.rn.f32 	%f30, %f29;
	sin.approx.f32 	%f31, %f7;
	cos.approx.f32 	%f32, %f7;
	mul.f32 	%f40, %f30, %f31;
	mul.f32 	%f33, %f30, %f32;
	st.global.f32 	[%rd1+32], %f33;
	mov.b32 	%r39, 1;
	st.global.u32 	[%rd1+24], %r39;
	bra.uni 	$L__BB1_3;
$L__BB1_2:
	mov.b32 	%r40, 0;
	st.global.u32 	[%rd1+24], %r40;
	ld.global.f32 	%f40, [%rd1+32];
$L__BB1_3:
	cvta.to.global.u64 	%rd8, %rd3;
	mul.wide.s32 	%rd9, %r1, 4;
	add.s64 	%rd2, %rd8, %rd9;
	st.global.f32 	[%rd2], %f40;
	setp.gt.s32 	%p5, %r1, 184040;
	@%p5 bra 	$L__BB1_5;
	cvt.f64.f32 	%fd1, %f40;
	cvta.to.global.u64 	%rd10, %rd4;
	add.s64 	%rd12, %rd10, %rd9;
	ld.global.f32 	%f34, [%rd12];
	cvt.f64.f32 	%fd2, %f34;
	fma.rn.f64 	%fd3, %fd1, 0d4024000000000000, %fd2;
	cvt.rn.f32.f64 	%f35, %fd3;
	add.f32 	%f36, %f35, 0fC3B40000;
	cvt.f64.f32 	%fd4, %f36;
	setp.gt.f64 	%p6, %fd4, 0dBE45798EE2308C3A;
	selp.f32 	%f37, %f36, %f35, %p6;
	setp.lt.f32 	%p7, %f37, 0f00000000;
	add.f32 	%f38, %f37, 0f43B40000;
	selp.f32 	%f39, %f38, %f37, %p7;
	st.global.f32 	[%rd2], %f39;
$L__BB1_5:
	ret;

}


// ===== COMPILED SASS (sm_100) =====

	.target	sm_100

	.elftype	@"ET_EXEC"


//--------------------- .note.nv.tkinfo           --------------------------
	.section	.note.nv.tkinfo,"",@"SHT_NOTE"
	.sectionflags	@"SHF_NOTE_NV_TKINFO"
	.tkinfo
        /*0018*/ 	.word	0x00000002
        /*0030*/ 	.string	""
        /*0030*/ 	.string	"ptxas"
        /*0030*/ 	.string	"Cuda compilation tools, release 13.0, V13.0.88"
        /*0030*/ 	.string	"Build cuda_13.0.r13.0/compiler.36424714_0"
        /*0030*/ 	.string	"-arch sm_100 -m 64 "



//--------------------- .note.nv.cuinfo           --------------------------
	.section	.note.nv.cuinfo,"",@"SHT_NOTE"
	.sectionflags	@"SHF_NOTE_NV_CUINFO"
        /*0018*/ 	.short	0x0002
        /*001a*/ 	.short	0x0064
        /*001c*/ 	.short	0x0082
	.zero		2


//--------------------- .nv.info                  --------------------------
	.section	.nv.info,"",@"SHT_CUDA_INFO"
	.align	4


	//----- nvinfo : EIATTR_REGCOUNT
	.align		4
        /*0000*/ 	.byte	0x04, 0x2f
        /*0002*/ 	.short	(.L_10 - .L_9)
	.align		4
.L_9:
        /*0004*/ 	.word	index@(_Z12setup_kerneljP17curandStateXORWOW)
        /*0008*/ 	.word	0x0000001f


	//----- nvinfo : EIATTR_FRAME_SIZE
	.align		4
.L_10:
        /*000c*/ 	.byte	0x04, 0x11
        /*000e*/ 	.short	(.L_12 - .L_11)
	.align		4
.L_11:
        /*0010*/ 	.word	index@(_Z12setup_kerneljP17curandStateXORWOW)
        /*0014*/ 	.word	0x00000000


	//----- nvinfo : EIATTR_REGCOUNT
	.align		4
.L_12:
        /*0018*/ 	.byte	0x04, 0x2f
        /*001a*/ 	.short	(.L_14 - .L_13)
	.align		4
.L_13:
        /*001c*/ 	.word	index@(_Z15generate_kernelP17curandStateXORWOWPfS1_)
        /*0020*/ 	.word	0x00000013


	//----- nvinfo : EIATTR_FRAME_SIZE
	.align		4
.L_14:
        /*0024*/ 	.byte	0x04, 0x11
        /*0026*/ 	.short	(.L_16 - .L_15)
	.align		4
.L_15:
        /*0028*/ 	.word	index@($__internal_0_$__cuda_sm20_sqrt_rn_f32_slowpath)
        /*002c*/ 	.word	0x00000000


	//----- nvinfo : EIATTR_FRAME_SIZE
	.align		4
.L_16:
        /*0030*/ 	.byte	0x04, 0x11
        /*0032*/ 	.short	(.L_18 - .L_17)
	.align		4
.L_17:
        /*0034*/ 	.word	index@(_Z15generate_kernelP17curandStateXORWOWPfS1_)
        /*0038*/ 	.word	0x00000000


	//----- nvinfo : EIATTR_MIN_STACK_SIZE
	.align		4
.L_18:
        /*003c*/ 	.byte	0x04, 0x12
        /*003e*/ 	.short	(.L_20 - .L_19)
	.align		4
.L_19:
        /*0040*/ 	.word	index@(_Z15generate_kernelP17curandStateXORWOWPfS1_)
        /*0044*/ 	.word	0x00000000


	//----- nvinfo : EIATTR_MIN_STACK_SIZE
	.align		4
.L_20:
        /*0048*/ 	.byte	0x04, 0x12
        /*004a*/ 	.short	(.L_22 - .L_21)
	.align		4
.L_21:
        /*004c*/ 	.word	index@(_Z12setup_kerneljP17curandStateXORWOW)
        /*0050*/ 	.word	0x00000000
.L_22:


//--------------------- .nv.compat                --------------------------
	.section	.nv.compat,"",@"SHT_CUDA_COMPAT_INFO"
	.align	4
        /*0000*/ 	.byte	0x02, 0x09, 0x00, 0x00, 0x02, 0x02, 0x01, 0x00, 0x02, 0x05, 0x05, 0x00, 0x03, 0x07, 0x01, 0x01
        /*0010*/ 	.byte	0x02, 0x03, 0x00, 0x00, 0x02, 0x06, 0x01, 0x00, 0x04, 0x0b, 0x08, 0x00, 0x01, 0x00, 0x00, 0x00
        /*0020*/ 	.byte	0x00, 0x00, 0x00, 0x00


//--------------------- .nv.info._Z15generate_kernelP17curandStateXORWOWPfS1_ --------------------------
	.section	.nv.info._Z15generate_kernelP17curandStateXORWOWPfS1_,"",@"SHT_CUDA_INFO"
	.sectionflags	@""
	.align	4


	//----- nvinfo : EIATTR_CUDA_API_VERSION
	.align		4
        /*0000*/ 	.byte	0x04, 0x37
        /*0002*/ 	.short	(.L_24 - .L_23)
.L_23:
        /*0004*/ 	.word	0x00000082


	//----- nvinfo : EIATTR_KPARAM_INFO
	.align		4
.L_24:
        /*0008*/ 	.byte	0x04, 0x17
        /*000a*/ 	.short	(.L_26 - .L_25)
.L_25:
        /*000c*/ 	.word	0x00000000
        /*0010*/ 	.short	0x0002
        /*0012*/ 	.short	0x0010
        /*0014*/ 	.byte	0x00, 0xf5, 0x21, 0x00


	//----- nvinfo : EIATTR_KPARAM_INFO
	.align		4
.L_26:
        /*0018*/ 	.byte	0x04, 0x17
        /*001a*/ 	.short	(.L_28 - .L_27)
.L_27:
        /*001c*/ 	.word	0x00000000
        /*0020*/ 	.short	0x0001
        /*0022*/ 	.short	0x0008
        /*0024*/ 	.byte	0x00, 0xf5, 0x21, 0x00


	//----- nvinfo : EIATTR_KPARAM_INFO
	.align		4
.L_28:
        /*0028*/ 	.byte	0x04, 0x17
        /*002a*/ 	.short	(.L_30 - .L_29)
.L_29:
        /*002c*/ 	.word	0x00000000
        /*0030*/ 	.short	0x0000
        /*0032*/ 	.short	0x0000
        /*0034*/ 	.byte	0x00, 0xf5, 0x21, 0x00


	//----- nvinfo : EIATTR_SPARSE_MMA_MASK
	.align		4
.L_30:
        /*0038*/ 	.byte	0x03, 0x50
        /*003a*/ 	.short	0x0000


	//----- nvinfo : EIATTR_MAXREG_COUNT
	.align		4
        /*003c*/ 	.byte	0x03, 0x1b
        /*003e*/ 	.short	0x00ff


	//----- nvinfo : EIATTR_MERCURY_ISA_VERSION
	.align		4
        /*0040*/ 	.byte	0x03, 0x5f
        /*0042*/ 	.short	0x0101


	//----- nvinfo : EIATTR_VRC_CTA_INIT_COUNT
	.align		4
        /*0044*/ 	.byte	0x02, 0x4a
	.zero		1
	.zero		1


	//----- nvinfo : EIATTR_EXIT_INSTR_OFFSETS
	.align		4
        /*0048*/ 	.byte	0x04, 0x1c
        /*004a*/ 	.short	(.L_32 - .L_31)


	//   ....[0]....
.L_31:
        /*004c*/ 	.word	0x00000650


	//   ....[1]....
        /*0050*/ 	.word	0x00000760


	//----- nvinfo : EIATTR_CRS_STACK_SIZE
	.align		4
.L_32:
        /*0054*/ 	.byte	0x04, 0x1e
        /*0056*/ 	.short	(.L_34 - .L_33)
.L_33:
        /*0058*/ 	.word	0x00000000


	//----- nvinfo : EIATTR_CBANK_PARAM_SIZE
	.align		4
.L_34:
        /*005c*/ 	.byte	0x03, 0x19
        /*005e*/ 	.short	0x0018


	//----- nvinfo : EIATTR_PARAM_CBANK
	.align		4
        /*0060*/ 	.byte	0x04, 0x0a
        /*0062*/ 	.short	(.L_36 - .L_35)
	.align		4
.L_35:
        /*0064*/ 	.word	index@(.nv.constant0._Z15generate_kernelP17curandStateXORWOWPfS1_)
        /*0068*/ 	.short	0x0380
        /*006a*/ 	.short	0x0018


	//----- nvinfo : EIATTR_SW_WAR
	.align		4
.L_36:
        /*006c*/ 	.byte	0x04, 0x36
        /*006e*/ 	.short	(.L_38 - .L_37)
.L_37:
        /*0070*/ 	.word	0x00000008
.L_38:


//--------------------- .nv.info._Z12setup_kerneljP17curandStateXORWOW --------------------------
	.section	.nv.info._Z12setup_kerneljP17curandStateXORWOW,"",@"SHT_CUDA_INFO"
	.sectionflags	@""
	.align	4


	//----- nvinfo : EIATTR_CUDA_API_VERSION
	.align		4
        /*0000*/ 	.byte	0x04, 0x37
        /*0002*/ 	.short	(.L_40 - .L_39)
.L_39:
        /*0004*/ 	.word	0x00000082


	//----- nvinfo : EIATTR_KPARAM_INFO
	.align		4
.L_40:
        /*0008*/ 	.byte	0x04, 0x17
        /*000a*/ 	.short	(.L_42 - .L_41)
.L_41:
        /*000c*/ 	.word	0x00000000
        /*0010*/ 	.short	0x0001
        /*0012*/ 	.short	0x0008
        /*0014*/ 	.byte	0x00, 0xf5, 0x21, 0x00


	//----- nvinfo : EIATTR_KPARAM_INFO
	.align		4
.L_42:
        /*0018*/ 	.byte	0x04, 0x17
        /*001a*/ 	.short	(.L_44 - .L_43)
.L_43:
        /*001c*/ 	.word	0x00000000
        /*0020*/ 	.short	0x0000
        /*0022*/ 	.short	0x0000
        /*0024*/ 	.byte	0x00, 0xf0, 0x11, 0x00


	//----- nvinfo : EIATTR_SPARSE_MMA_MASK
	.align		4
.L_44:
        /*0028*/ 	.byte	0x03, 0x50
        /*002a*/ 	.short	0x0000


	//----- nvinfo : EIATTR_MAXREG_COUNT
	.align		4
        /*002c*/ 	.byte	0x03, 0x1b
        /*002e*/ 	.short	0x00ff


	//----- nvinfo : EIATTR_MERCURY_ISA_VERSION
	.align		4
        /*0030*/ 	.byte	0x03, 0x5f
        /*0032*/ 	.short	0x0101


	//----- nvinfo : EIATTR_VRC_CTA_INIT_COUNT
	.align		4
        /*0034*/ 	.byte	0x02, 0x4a
	.zero		1
	.zero		1


	//----- nvinfo : EIATTR_EXIT_INSTR_OFFSETS
	.align		4
        /*0038*/ 	.byte	0x04, 0x1c
        /*003a*/ 	.short	(.L_46 - .L_45)


	//   ....[0]....
.L_45:
        /*003c*/ 	.word	0x00000f00


	//----- nvinfo : EIATTR_CRS_STACK_SIZE
	.align		4
.L_46:
        /*0040*/ 	.byte	0x04, 0x1e
        /*0042*/ 	.short	(.L_48 - .L_47)
.L_47:
        /*0044*/ 	.word	0x00000000


	//----- nvinfo : EIATTR_CBANK_PARAM_SIZE
	.align		4
.L_48:
        /*0048*/ 	.byte	0x03, 0x19
        /*004a*/ 	.short	0x0010


	//----- nvinfo : EIATTR_PARAM_CBANK
	.align		4
        /*004c*/ 	.byte	0x04, 0x0a
        /*004e*/ 	.short	(.L_50 - .L_49)
	.align		4
.L_49:
        /*0050*/ 	.word	index@(.nv.constant0._Z12setup_kerneljP17curandStateXORWOW)
        /*0054*/ 	.short	0x0380
        /*0056*/ 	.short	0x0010


	//----- nvinfo : EIATTR_SW_WAR
	.align		4
.L_50:
        /*0058*/ 	.byte	0x04, 0x36
        /*005a*/ 	.short	(.L_52 - .L_51)
.L_51:
        /*005c*/ 	.word	0x00000008
.L_52:


//--------------------- .nv.callgraph             --------------------------
	.section	.nv.callgraph,"",@"SHT_CUDA_CALLGRAPH"
	.align	4
	.sectionentsize	8
	.align		4
        /*0000*/ 	.word	0x00000000
	.align		4
        /*0004*/ 	.word	0xffffffff
	.align		4
        /*0008*/ 	.word	0x00000000
	.align		4
        /*000c*/ 	.word	0xfffffffe
	.align		4
        /*0010*/ 	.word	0x00000000
	.align		4
        /*0014*/ 	.word	0xfffffffd
	.align		4
        /*0018*/ 	.word	0x00000000
	.align		4
        /*001c*/ 	.word	0xfffffffc


//--------------------- .nv.constant4             --------------------------
	.section	.nv.constant4,"a",@progbits
	.align	8
	.align		8
.nv.constant4:
        /*0000*/ 	.dword	precalc_xorwow_matrix
	.align		8
        /*0008*/ 	.dword	precalc_xorwow_offset_matrix
	.align		8
        /*0010*/ 	.dword	mrg32k3aM1
	.align		8
        /*0018*/ 	.dword	mrg32k3aM2
	.align		8
        /*0020*/ 	.dword	mrg32k3aM1SubSeq
	.align		8
        /*0028*/ 	.dword	mrg32k3aM2SubSeq
	.align		8
        /*0030*/ 	.dword	mrg32k3aM1Seq
	.align		8
        /*0038*/ 	.dword	mrg32k3aM2Seq


//--------------------- .nv.constant3             --------------------------
	.section	.nv.constant3,"a",@progbits
	.align	8
.nv.constant3:
	.type		__cr_lgamma_table,@object
	.size		__cr_lgamma_table,(.L_8 - __cr_lgamma_table)
__cr_lgamma_table:
        /*0000*/ 	.byte	0x00, 0x00, 0x00, 0x00, 0x00, 0x00, 0x00, 0x00, 0x00, 0x00, 0x00, 0x00, 0x00, 0x00, 0x00, 0x00
        /*0010*/ 	.byte	0xef, 0x39, 0xfa, 0xfe, 0x42, 0x2e, 0xe6, 0x3f, 0x02, 0x20, 0x2a, 0xfa, 0x0b, 0xab, 0xfc, 0x3f
        /*0020*/ 	.byte	0xf9, 0x2c, 0x92, 0x7c, 0xa7, 0x6c, 0x09, 0x40, 0xc9, 0x79, 0x44, 0x3c, 0x64, 0x26, 0x13, 0x40
        /*0030*/ 	.byte	0xca, 0x01, 0xcf, 0x3a, 0x27, 0x51, 0x1a, 0x40, 0x30, 0xcc, 0x2d, 0xf3, 0xe1, 0x0c, 0x21, 0x40
        /*0040*/ 	.byte	0x0d, 0xb7, 0xfc, 0x82, 0x8e, 0x35, 0x25, 0x40
.L_8:


//--------------------- .text._Z15generate_kernelP17curandStateXORWOWPfS1_ --------------------------
	.section	.text._Z15generate_kernelP17curandStateXORWOWPfS1_,"ax",@progbits
	.align	128
        .global         _Z15generate_kernelP17curandStateXORWOWPfS1_
        .type           _Z15generate_kernelP17curandStateXORWOWPfS1_,@function
        .size           _Z15generate_kernelP17curandStateXORWOWPfS1_,(.L_x_17 - _Z15generate_kernelP17curandStateXORWOWPfS1_)
        .other          _Z15generate_kernelP17curandStateXORWOWPfS1_,@"STO_CUDA_ENTRY STV_DEFAULT"
_Z15generate_kernelP17curandStateXORWOWPfS1_:
.text._Z15generate_kernelP17curandStateXORWOWPfS1_:
[----:B------:R-:W-:Y:S01]  /*0000*/  LDC R1, c[0x0][0x37c] ;  /* 0x0000df00ff017b82 */ /* 0x000fe20000000800 */
[----:B------:R-:W0:Y:S07]  /*0010*/  S2R R5, SR_TID.X ;  /* 0x0000000000057919 */ /* 0x000e2e0000002100 */
[----:B------:R-:W0:Y:S01]  /*0020*/  S2UR UR6, SR_CTAID.X ;  /* 0x00000000000679c3 */ /* 0x000e220000002500 */
[----:B------:R-:W1:Y:S01]  /*0030*/  LDCU.64 UR4, c[0x0][0x358] ;  /* 0x00006b00ff0477ac */ /* 0x000e620008000a00 */
[----:B------:R-:W2:Y:S06]  /*0040*/  S2R R7, SR_TID.Y ;  /* 0x0000000000077919 */ /* 0x000eac0000002200 */
[----:B------:R-:W0:Y:S08]  /*0050*/  LDC R4, c[0x0][0x360] ;  /* 0x0000d800ff047b82 */ /* 0x000e300000000800 */
[----:B------:R-:W2:Y:S08]  /*0060*/  S2UR UR7, SR_CTAID.Y ;  /* 0x00000000000779c3 */ /* 0x000eb00000002600 */
[----:B------:R-:W2:Y:S08]  /*0070*/  LDC R0, c[0x0][0x364] ;  /* 0x0000d900ff007b82 */ /* 0x000eb00000000800 */
[----:B------:R-:W3:Y:S01]  /*0080*/  LDC.64 R2, c[0x0][0x380] ;  /* 0x0000e000ff027b82 */ /* 0x000ee20000000a00 */
[----:B0-----:R-:W-:-:S02]  /*0090*/  IMAD R4, R4, UR6, R5 ;  /* 0x0000000604047c24 */ /* 0x001fc4000f8e0205 */
[----:B--2---:R-:W-:-:S04]  /*00a0*/  IMAD R5, R0, UR7, R7 ;  /* 0x0000000700057c24 */ /* 0x004fc8000f8e0207 */
[----:B------:R-:W-:-:S04]  /*00b0*/  IMAD R4, R5, 0x1ad, R4 ;  /* 0x000001ad05047824 */ /* 0x000fc800078e0204 */
[----:B---3--:R-:W-:-:S05]  /*00c0*/  IMAD.WIDE R2, R4, 0x30, R2 ;  /* 0x0000003004027825 */ /* 0x008fca00078e0202 */
[----:B-1----:R-:W2:Y:S01]  /*00d0*/  LDG.E R0, desc[UR4][R2.64+0x18] ;  /* 0x0000180402007981 */ /* 0x002ea2000c1e1900 */
[----:B------:R-:W-:Y:S01]  /*00e0*/  BSSY.RECONVERGENT B0, `(.L_x_0) ;  /* 0x0000052000007945 */ /* 0x000fe20003800200 */
[----:B--2---:R-:W-:-:S13]  /*00f0*/  ISETP.NE.AND P0, PT, R0, 0x1, PT ;  /* 0x000000010000780c */ /* 0x004fda0003f05270 */
[----:B------:R-:W-:Y:S05]  /*0100*/  @!P0 BRA `(.L_x_1) ;  /* 0x0000000400348947 */ /* 0x000fea0003800000 */
[----:B------:R-:W2:Y:S04]  /*0110*/  LDG.E.64 R6, desc[UR4][R2.64] ;  /* 0x0000000402067981 */ /* 0x000ea8000c1e1b00 */
[----:B------:R-:W3:Y:S04]  /*0120*/  LDG.E.64 R8, desc[UR4][R2.64+0x10] ;  /* 0x0000100402087981 */ /* 0x000ee8000c1e1b00 */
[----:B------:R-:W4:Y:S01]  /*0130*/  LDG.E.64 R10, desc[UR4][R2.64+0x8] ;  /* 0x00000804020a7981 */ /* 0x000f22000c1e1b00 */
[----:B------:R-:W-:Y:S01]  /*0140*/  IMAD.MOV.U32 R14, RZ, RZ, 0x3e055027 ;  /* 0x3e055027ff0e7424 */ /* 0x000fe200078e00ff */
[----:B------:R-:W-:Y:S01]  /*0150*/  BSSY.RECONVERGENT B1, `(.L_x_2) ;  /* 0x000003f000017945 */ /* 0x000fe20003800200 */
[----:B--2---:R-:W-:-:S04]  /*0160*/  SHF.R.U32.HI R0, RZ, 0x2, R7 ;  /* 0x00000002ff007819 */ /* 0x004fc80000011607 */
[----:B------:R-:W-:Y:S01]  /*0170*/  LOP3.LUT R0, R0, R7, RZ, 0x3c, !PT ;  /* 0x0000000700007212 */ /* 0x000fe200078e3cff */
[----:B---3--:R0:W-:Y:S01]  /*0180*/  STG.E.64 desc[UR4][R2.64+0x8], R8 ;  /* 0x0000080802007986 */ /* 0x0081e2000c101b04 */
[----:B------:R-:W-:Y:S02]  /*0190*/  SHF.L.U32 R5, R9, 0x4, RZ ;  /* 0x0000000409057819 */ /* 0x000fe400000006ff */
[----:B------:R-:W-:-:S04]  /*01a0*/  SHF.L.U32 R7, R0, 0x1, RZ ;  /* 0x0000000100077819 */ /* 0x000fc800000006ff */
[----:B------:R-:W-:Y:S01]  /*01b0*/  LOP3.LUT R12, R0, R7, R5, 0x96, !PT ;  /* 0x00000007000c7212 */ /* 0x000fe200078e9605 */
[----:B------:R-:W-:-:S03]  /*01c0*/  HFMA2 R5, -RZ, RZ, 0.1171875, 0 ;  /* 0x2f800000ff057431 */ /* 0x000fc600000001ff */
[----:B------:R-:W-:-:S04]  /*01d0*/  LOP3.LUT R12, R12, R9, RZ, 0x3c, !PT ;  /* 0x000000090c0c7212 */ /* 0x000fc800078e3cff */
[----:B------:R-:W-:-:S04]  /*01e0*/  IADD3 R0, PT, PT, R6, 0x587c5, R12 ;  /* 0x000587c506007810 */ /* 0x000fc80007ffe00c */
[----:B------:R-:W-:-:S05]  /*01f0*/  I2FP.F32.U32 R0, R0 ;  /* 0x0000000000007245 */ /* 0x000fca0000201000 */
[----:B------:R-:W-:-:S05]  /*0200*/  FFMA R0, R0, R5, 1.1641532182693481445e-10 ;  /* 0x2f00000000007423 */ /* 0x000fca0000000005 */
[----:B------:R-:W-:-:S04]  /*0210*/  FSETP.GEU.AND P0, PT, R0, 1.175494350822287508e-38, PT ;  /* 0x008000000000780b */ /* 0x000fc80003f0e000 */
[----:B------:R-:W-:-:S09]  /*0220*/  FSEL R7, RZ, -23, P0 ;  /* 0xc1b80000ff077808 */ /* 0x000fd20000000000 */
[----:B------:R-:W-:-:S05]  /*0230*/  @!P0 FMUL R0, R0, 8388608 ;  /* 0x4b00000000008820 */ /* 0x000fca0000400000 */
[C---:B------:R-:W-:Y:S02]  /*0240*/  IADD3 R5, PT, PT, R0.reuse, -0x3f2aaaab, RZ ;  /* 0xc0d5555500057810 */ /* 0x040fe40007ffe0ff */
[----:B------:R-:W-:Y:S02]  /*0250*/  ISETP.GT.U32.AND P0, PT, R0, 0x7f7fffff, PT ;  /* 0x7f7fffff0000780c */ /* 0x000fe40003f04070 */
[----:B------:R-:W-:-:S04]  /*0260*/  LOP3.LUT R13, R5, 0xff800000, RZ, 0xc0, !PT ;  /* 0xff800000050d7812 */ /* 0x000fc800078ec0ff */
[----:B------:R-:W-:-:S05]  /*0270*/  IADD3 R5, PT, PT, R0, -R13, RZ ;  /* 0x8000000d00057210 */ /* 0x000fca0007ffe0ff */
[----:B------:R-:W-:Y:S01]  /*0280*/  FADD R15, R5, -1 ;  /* 0xbf800000050f7421 */ /* 0x000fe20000000000 */
[----:B----4-:R-:W-:-:S03]  /*0290*/  SHF.R.U32.HI R5, RZ, 0x2, R10 ;  /* 0x00000002ff057819 */ /* 0x010fc6000001160a */
[----:B------:R-:W-:Y:S01]  /*02a0*/  FFMA R14, R15, -R14, 0.14084610342979431152 ;  /* 0x3e1039f60f0e7423 */ /* 0x000fe2000000080e */
[----:B------:R-:W-:Y:S02]  /*02b0*/  LOP3.LUT R5, R5, R10, RZ, 0x3c, !PT ;  /* 0x0000000a05057212 */ /* 0x000fe400078e3cff */
[----:B------:R-:W-:Y:S01]  /*02c0*/  SHF.L.U32 R10, R12, 0x4, RZ ;  /* 0x000000040c0a7819 */ /* 0x000fe200000006ff */
[----:B------:R-:W-:-:S04]  /*02d0*/  FFMA R14, R15, R14, -0.12148627638816833496 ;  /* 0xbdf8cdcc0f0e7423 */ /* 0x000fc8000000000e */
[----:B------:R-:W-:-:S04]  /*02e0*/  FFMA R14, R15, R14, 0.13980610668659210205 ;  /* 0x3e0f29550f0e7423 */ /* 0x000fc8000000000e */
[----:B------:R-:W-:-:S04]  /*02f0*/  FFMA R14, R15, R14, -0.16684235632419586182 ;  /* 0xbe2ad8b90f0e7423 */ /* 0x000fc8000000000e */
[----:B------:R-:W-:-:S04]  /*0300*/  FFMA R14, R15, R14, 0.20012299716472625732 ;  /* 0x3e4ced0b0f0e7423 */ /* 0x000fc8000000000e */
[----:B------:R-:W-:-:S04]  /*0310*/  FFMA R14, R15, R14, -0.24999669194221496582 ;  /* 0xbe7fff220f0e7423 */ /* 0x000fc8000000000e */
[----:B------:R-:W-:-:S04]  /*0320*/  FFMA R14, R15, R14, 0.33333182334899902344 ;  /* 0x3eaaaa780f0e7423 */ /* 0x000fc8000000000e */
[C---:B------:R-:W-:Y:S01]  /*0330*/  FFMA R16, R15.reuse, R14, -0.5 ;  /* 0xbf0000000f107423 */ /* 0x040fe2000000000e */
[----:B------:R-:W-:Y:S02]  /*0340*/  I2FP.F32.S32 R14, R13 ;  /* 0x0000000d000e7245 */ /* 0x000fe40000201400 */
[----:B------:R-:W-:Y:S01]  /*0350*/  MOV R13, 0x7f800000 ;  /* 0x7f800000000d7802 */ /* 0x000fe20000000f00 */
[----:B------:R-:W-:Y:S02]  /*0360*/  FMUL R16, R15, R16 ;  /* 0x000000100f107220 */ /* 0x000fe40000400000 */
[----:B------:R-:W-:Y:S01]  /*0370*/  FFMA R14, R14, 1.1920928955078125e-07, R7 ;  /* 0x340000000e0e7823 */ /* 0x000fe20000000007 */
[----:B------:R-:W-:Y:S01]  /*0380*/  SHF.L.U32 R7, R5, 0x1, RZ ;  /* 0x0000000105077819 */ /* 0x000fe200000006ff */
[----:B------:R-:W-:-:S03]  /*0390*/  FFMA R15, R15, R16, R15 ;  /* 0x000000100f0f7223 */ /* 0x000fc6000000000f */
[----:B------:R-:W-:Y:S01]  /*03a0*/  LOP3.LUT R7, R5, R7, R10, 0x96, !PT ;  /* 0x0000000705077212 */ /* 0x000fe200078e960a */
[----:B------:R-:W-:Y:S01]  /*03b0*/  FFMA R14, R14, 0.69314718246459960938, R15 ;  /* 0x3f3172180e0e7823 */ /* 0x000fe2000000000f */
[C---:B------:R-:W-:Y:S01]  /*03c0*/  @P0 FFMA R14, R0.reuse, R13, +INF ;  /* 0x7f800000000e0423 */ /* 0x040fe2000000000d */
[----:B------:R-:W-:Y:S02]  /*03d0*/  FSETP.NEU.AND P0, PT, R0, RZ, PT ;  /* 0x000000ff0000720b */ /* 0x000fe40003f0d000 */
[----:B------:R-:W-:Y:S01]  /*03e0*/  IADD3 R10, PT, PT, R6, 0xb0f8a, RZ ;  /* 0x000b0f8a060a7810 */ /* 0x000fe20007ffe0ff */
[----:B------:R-:W-:Y:S01]  /*03f0*/  FMUL R14, R14, -2 ;  /* 0xc00000000e0e7820 */ /* 0x000fe20000400000 */
[----:B------:R-:W-:-:S03]  /*0400*/  LOP3.LUT R13, R7, R12, RZ, 0x3c, !PT ;  /* 0x0000000c070d7212 */ /* 0x000fc600078e3cff */
[----:B------:R0:W-:Y:S01]  /*0410*/  STG.E.64 desc[UR4][R2.64], R10 ;  /* 0x0000000a02007986 */ /* 0x0001e2000c101b04 */
[----:B------:R-:W-:Y:S02]  /*0420*/  FSEL R14, R14, +INF , P0 ;  /* 0x7f8000000e0e7808 */ /* 0x000fe40000000000 */
[----:B------:R-:W-:Y:S01]  /*0430*/  IADD3 R0, PT, PT, R13, R10, RZ ;  /* 0x0000000a0d007210 */ /* 0x000fe20007ffe0ff */
[----:B------:R0:W-:Y:S01]  /*0440*/  STG.E.64 desc[UR4][R2.64+0x10], R12 ;  /* 0x0000100c02007986 */ /* 0x0001e2000c101b04 */
[----:B------:R0:W1:Y:S01]  /*0450*/  MUFU.RSQ R7, R14 ;  /* 0x0000000e00077308 */ /* 0x0000620000001400 */
[----:B------:R-:W-:Y:S01]  /*0460*/  VIADD R5, R14, 0xf3000000 ;  /* 0xf30000000e057836 */ /* 0x000fe20000000000 */
[----:B------:R-:W-:-:S04]  /*0470*/  I2FP.F32.U32 R0, R0 ;  /* 0x0000000000007245 */ /* 0x000fc80000201000 */
[----:B------:R-:W-:Y:S01]  /*0480*/  ISETP.GT.U32.AND P0, PT, R5, 0x727fffff, PT ;  /* 0x727fffff0500780c */ /* 0x000fe20003f04070 */
[----:B------:R-:W-:-:S05]  /*0490*/  HFMA2 R5, -RZ, RZ, 0.1495361328125, 0.0004794597625732421875 ;  /* 0x30c90fdbff057431 */ /* 0x000fca00000001ff */
[----:B------:R-:W-:-:S07]  /*04a0*/  FFMA R5, R0, R5, 7.314590599882819788e-10 ;  /* 0x30490fdb00057423 */ /* 0x000fce0000000005 */
[----:B01----:R-:W-:Y:S05]  /*04b0*/  @!P0 BRA `(.L_x_3) ;  /* 0x0000000000108947 */ /* 0x003fea0003800000 */
[----:B------:R-:W-:-:S07]  /*04c0*/  MOV R10, 0x4e0 ;  /* 0x000004e0000a7802 */ /* 0x000fce0000000f00 */
[----:B------:R-:W-:Y:S05]  /*04d0*/  CALL.REL.NOINC `($__internal_0_$__cuda_sm20_sqrt_rn_f32_slowpath) ;  /* 0x0000000000a47944 */ /* 0x000fea0003c00000 */
[----:B------:R-:W-:Y:S01]  /*04e0*/  MOV R0, R14 ;  /* 0x0000000e00007202 */ /* 0x000fe20000000f00 */
[----:B------:R-:W-:Y:S06]  /*04f0*/  BRA `(.L_x_4) ;  /* 0x0000000000107947 */ /* 0x000fec0003800000 */
.L_x_3:
[----:B------:R-:W-:Y:S01]  /*0500*/  FMUL.FTZ R9, R14, R7 ;  /* 0x000000070e097220 */ /* 0x000fe20000410000 */
[----:B------:R-:W-:-:S03]  /*0510*/  FMUL.FTZ R7, R7, 0.5 ;  /* 0x3f00000007077820 */ /* 0x000fc60000410000 */
[----:B------:R-:W-:-:S04]  /*0520*/  FFMA R0, -R9, R9, R14 ;  /* 0x0000000909007223 */ /* 0x000fc8000000010e */
[----:B------:R-:W-:-:S07]  /*0530*/  FFMA R0, R0, R7, R9 ;  /* 0x0000000700007223 */ /* 0x000fce0000000009 */
.L_x_4:
[----:B------:R-:W-:Y:S05]  /*0540*/  BSYNC.RECONVERGENT B1 ;  /* 0x0000000000017941 */ /* 0x000fea0003800200 */
.L_x_2:
[----:B------:R-:W-:Y:S01]  /*0550*/  FMUL.RZ R6, R5, 0.15915493667125701904 ;  /* 0x3e22f98305067820 */ /* 0x000fe2000040c000 */
[----:B------:R-:W-:-:S03]  /*0560*/  HFMA2 R9, -RZ, RZ, 0, 5.9604644775390625e-08 ;  /* 0x00000001ff097431 */ /* 0x000fc600000001ff */
[----:B------:R-:W0:Y:S02]  /*0570*/  MUFU.COS R5, R6 ;  /* 0x0000000600057308 */ /* 0x000e240000000000 */
[----:B------:R1:W-:Y:S01]  /*0580*/  STG.E desc[UR4][R2.64+0x18], R9 ;  /* 0x0000180902007986 */ /* 0x0003e2000c101904 */
[----:B0-----:R-:W-:-:S05]  /*0590*/  FMUL R7, R5, R0 ;  /* 0x0000000005077220 */ /* 0x001fca0000400000 */
[----:B------:R-:W0:Y:S01]  /*05a0*/  MUFU.SIN R5, R6 ;  /* 0x0000000600057308 */ /* 0x000e220000000400 */
[----:B------:R1:W-:Y:S01]  /*05b0*/  STG.E desc[UR4][R2.64+0x20], R7 ;  /* 0x0000200702007986 */ /* 0x0003e2000c101904 */
[----:B0-----:R-:W-:Y:S01]  /*05c0*/  FMUL R11, R5, R0 ;  /* 0x00000000050b7220 */ /* 0x001fe20000400000 */
[----:B-1----:R-:W-:Y:S06]  /*05d0*/  BRA `(.L_x_5) ;  /* 0x0000000000087947 */ /* 0x002fec0003800000 */
.L_x_1:
[----:B------:R0:W5:Y:S04]  /*05e0*/  LDG.E R11, desc[UR4][R2.64+0x20] ;  /* 0x00002004020b7981 */ /* 0x000168000c1e1900 */
[----:B------:R0:W-:Y:S02]  /*05f0*/  STG.E desc[UR4][R2.64+0x18], RZ ;  /* 0x000018ff02007986 */ /* 0x0001e4000c101904 */
.L_x_5:
[----:B------:R-:W-:Y:S05]  /*0600*/  BSYNC.RECONVERGENT B0 ;  /* 0x0000000000007941 */ /* 0x000fea0003800200 */
.L_x_0:
[----:B0-----:R-:W0:Y:S01]  /*0610*/  LDC.64 R2, c[0x0][0x388] ;  /* 0x0000e200ff027b82 */ /* 0x001e220000000a00 */
[C---:B------:R-:W-:Y:S01]  /*0620*/  ISETP.GT.AND P0, PT, R4.reuse, 0x2cee8, PT ;  /* 0x0002cee80400780c */ /* 0x040fe20003f04270 */
[----:B0-----:R-:W-:-:S05]  /*0630*/  IMAD.WIDE R2, R4, 0x4, R2 ;  /* 0x0000000404027825 */ /* 0x001fca00078e0202 */
[----:B-----5:R0:W-:Y:S07]  /*0640*/  STG.E desc[UR4][R2.64], R11 ;  /* 0x0000000b02007986 */ /* 0x0201ee000c101904 */
[----:B------:R-:W-:Y:S05]  /*0650*/  @P0 EXIT ;  /* 0x000000000000094d */ /* 0x000fea0003800000 */
[----:B------:R-:W1:Y:S02]  /*0660*/  LDC.64 R6, c[0x0][0x390] ;  /* 0x0000e400ff067b82 */ /* 0x000e640000000a00 */
[----:B-1----:R-:W-:-:S06]  /*0670*/  IMAD.WIDE R6, R4, 0x4, R6 ;  /* 0x0000000404067825 */ /* 0x002fcc00078e0206 */
[----:B------:R-:W2:Y:S01]  /*0680*/  LDG.E R6, desc[UR4][R6.64] ;  /* 0x0000000406067981 */ /* 0x000ea2000c1e1900 */
[----:B------:R-:W-:Y:S01]  /*0690*/  F2F.F64.F32 R4, R11 ;  /* 0x0000000b00047310 */ /* 0x000fe20000201800 */
[----:B------:R-:W-:Y:S01]  /*06a0*/  UMOV UR6, 0xe2308c3a ;  /* 0xe2308c3a00067882 */ /* 0x000fe20000000000 */
[----:B------:R-:W-:-:S06]  /*06b0*/  UMOV UR7, 0x3e45798e ;  /* 0x3e45798e00077882 */ /* 0x000fcc0000000000 */
[----:B--2---:R-:W1:Y:S02]  /*06c0*/  F2F.F64.F32 R8, R6 ;  /* 0x0000000600087310 */ /* 0x004e640000201800 */
[----:B-1----:R-:W-:-:S10]  /*06d0*/  DFMA R4, R4, 10, R8 ;  /* 0x402400000404782b */ /* 0x002fd40000000008 */
[----:B------:R-:W1:Y:S02]  /*06e0*/  F2F.F32.F64 R4, R4 ;  /* 0x0000000400047310 */ /* 0x000e640000301000 */
[----:B-1----:R-:W-:-:S06]  /*06f0*/  FADD R13, R4, -360 ;  /* 0xc3b40000040d7421 */ /* 0x002fcc0000000000 */
[----:B------:R-:W1:Y:S02]  /*0700*/  F2F.F64.F32 R8, R13 ;  /* 0x0000000d00087310 */ /* 0x000e640000201800 */
[----:B-1----:R-:W-:-:S06]  /*0710*/  DSETP.GT.AND P0, PT, R8, -UR6, PT ;  /* 0x8000000608007e2a */ /* 0x002fcc000bf04000 */
[----:B------:R-:W-:-:S04]  /*0720*/  FSEL R9, R13, R4, P0 ;  /* 0x000000040d097208 */ /* 0x000fc80000000000 */
[----:B------:R-:W-:-:S13]  /*0730*/  FSETP.GEU.AND P0, PT, R9, RZ, PT ;  /* 0x000000ff0900720b */ /* 0x000fda0003f0e000 */
[----:B------:R-:W-:-:S05]  /*0740*/  @!P0 FADD R9, R9, 360 ;  /* 0x43b4000009098421 */ /* 0x000fca0000000000 */
[----:B------:R-:W-:Y:S01]  /*0750*/  STG.E desc[UR4][R2.64], R9 ;  /* 0x0000000902007986 */ /* 0x000fe2000c101904 */
[----:B------:R-:W-:Y:S05]  /*0760*/  EXIT ;  /* 0x000000000000794d */ /* 0x000fea0003800000 */
        .weak           $__internal_0_$__cuda_sm20_sqrt_rn_f32_slowpath
        .type           $__internal_0_$__cuda_sm20_sqrt_rn_f32_slowpath,@function
        .size           $__internal_0_$__cuda_sm20_sqrt_rn_f32_slowpath,(.L_x_17 - $__internal_0_$__cuda_sm20_sqrt_rn_f32_slowpath)
$__internal_0_$__cuda_sm20_sqrt_rn_f32_slowpath:
[----:B------:R-:W-:-:S13]  /*0770*/  LOP3.LUT P0, RZ, R14, 0x7fffffff, RZ, 0xc0, !PT ;  /* 0x7fffffff0eff7812 */ /* 0x000fda000780c0ff */
[----:B------:R-:W-:Y:S05]  /*0780*/  @!P0 BRA `(.L_x_6) ;  /* 0x0000000000448947 */ /* 0x000fea0003800000 */
[----:B------:R-:W-:Y:S01]  /*0790*/  FSETP.GEU.FTZ.AND P0, PT, R14, RZ, PT ;  /* 0x000000ff0e00720b */ /* 0x000fe20003f1e000 */
[----:B------:R-:W-:-:S12]  /*07a0*/  IMAD.MOV.U32 R0, RZ, RZ, R14 ;  /* 0x000000ffff007224 */ /* 0x000fd800078e000e */
[----:B------:R-:W-:Y:S01]  /*07b0*/  @!P0 MOV R14, 0x7fffffff ;  /* 0x7fffffff000e8802 */ /* 0x000fe20000000f00 */
[----:B------:R-:W-:Y:S06]  /*07c0*/  @!P0 BRA `(.L_x_6) ;  /* 0x0000000000348947 */ /* 0x000fec0003800000 */
[----:B------:R-:W-:-:S13]  /*07d0*/  FSETP.GTU.FTZ.AND P0, PT, |R0|, +INF , PT ;  /* 0x7f8000000000780b */ /* 0x000fda0003f1c200 */
[----:B------:R-:W-:Y:S01]  /*07e0*/  @P0 FADD.FTZ R14, R0, 1 ;  /* 0x3f800000000e0421 */ /* 0x000fe20000010000 */
[----:B------:R-:W-:Y:S06]  /*07f0*/  @P0 BRA `(.L_x_6) ;  /* 0x0000000000280947 */ /* 0x000fec0003800000 */
[----:B------:R-:W-:-:S13]  /*0800*/  FSETP.NEU.FTZ.AND P0, PT, |R0|, +INF , PT ;  /* 0x7f8000000000780b */ /* 0x000fda0003f1d200 */
[----:B------:R-:W-:Y:S01]  /*0810*/  @P0 FFMA R6, R0, 1.84467440737095516160e+19, RZ ;  /* 0x5f80000000060823 */ /* 0x000fe200000000ff */
[----:B------:R-:W-:-:S03]  /*0820*/  @!P0 MOV R14, R0 ;  /* 0x00000000000e8202 */ /* 0x000fc60000000f00 */
[----:B------:R-:W0:Y:S02]  /*0830*/  @P0 MUFU.RSQ R7, R6 ;  /* 0x0000000600070308 */ /* 0x000e240000001400 */
[----:B0-----:R-:W-:Y:S01]  /*0840*/  @P0 FMUL.FTZ R9, R6, R7 ;  /* 0x0000000706090220 */ /* 0x001fe20000410000 */
[----:B------:R-:W-:-:S03]  /*0850*/  @P0 FMUL.FTZ R7, R7, 0.5 ;  /* 0x3f00000007070820 */ /* 0x000fc60000410000 */
[----:B------:R-:W-:-:S04]  /*0860*/  @P0 FADD.FTZ R8, -R9, -RZ ;  /* 0x800000ff09080221 */ /* 0x000fc80000010100 */
[----:B------:R-:W-:-:S04]  /*0870*/  @P0 FFMA R8, R9, R8, R6 ;  /* 0x0000000809080223 */ /* 0x000fc80000000006 */
[----:B------:R-:W-:-:S04]  /*0880*/  @P0 FFMA R7, R8, R7, R9 ;  /* 0x0000000708070223 */ /* 0x000fc80000000009 */
[----:B------:R-:W-:-:S07]  /*0890*/  @P0 FMUL.FTZ R14, R7, 2.3283064365386962891e-10 ;  /* 0x2f800000070e0820 */ /* 0x000fce0000410000 */
.L_x_6:
[----:B------:R-:W-:Y:S01]  /*08a0*/  HFMA2 R7, -RZ, RZ, 0, 0 ;  /* 0x00000000ff077431 */ /* 0x000fe200000001ff */
[----:B------:R-:W-:-:S04]  /*08b0*/  MOV R6, R10 ;  /* 0x0000000a00067202 */ /* 0x000fc80000000f00 */
[----:B------:R-:W-:Y:S05]  /*08c0*/  RET.REL.NODEC R6 `(_Z15generate_kernelP17curandStateXORWOWPfS1_) ;  /* 0xfffffff406cc7950 */ /* 0x000fea0003c3ffff */
.L_x_7:
[----:B------:R-:W-:-:S00]  /*08d0*/  BRA `(.L_x_7) ;  /* 0xfffffffc00fc7947 */ /* 0x000fc0000383ffff */
[----:B------:R-:W-:-:S00]  /*08e0*/  NOP ;  /* 0x0000000000007918 */ /* 0x000fc00000000000 */
        /* <DEDUP_REMOVED lines=9> */
.L_x_17:


//--------------------- .text._Z12setup_kerneljP17curandStateXORWOW --------------------------
	.section	.text._Z12setup_kerneljP17curandStateXORWOW,"ax",@progbits
	.align	128
        .global         _Z12setup_kerneljP17curandStateXORWOW
        .type           _Z12setup_kerneljP17curandStateXORWOW,@function
        .size           _Z12setup_kerneljP17curandStateXORWOW,(.L_x_19 - _Z12setup_kerneljP17curandStateXORWOW)
        .other          _Z12setup_kerneljP17curandStateXORWOW,@"STO_CUDA_ENTRY STV_DEFAULT"
_Z12setup_kerneljP17curandStateXORWOW:
.text._Z12setup_kerneljP17curandStateXORWOW:
[----:B------:R-:W-:Y:S01]  /*0000*/  LDC R1, c[0x0][0x37c] ;  /* 0x0000df00ff017b82 */ /* 0x000fe20000000800 */
[----:B------:R-:W0:Y:S07]  /*0010*/  S2R R3, SR_TID.X ;  /* 0x0000000000037919 */ /* 0x000e2e0000002100 */
[----:B------:R-:W1:Y:S01]  /*0020*/  LDC R2, c[0x0][0x380] ;  /* 0x0000e000ff027b82 */ /* 0x000e620000000800 */
[----:B------:R-:W2:Y:S01]  /*0030*/  LDCU.64 UR4, c[0x0][0x358] ;  /* 0x00006b00ff0477ac */ /* 0x000ea20008000a00 */
[----:B------:R-:W-:Y:S01]  /*0040*/  IMAD.MOV.U32 R9, RZ, RZ, -0x75bd8fc ;  /* 0xf8a42704ff097424 */ /* 0x000fe200078e00ff */
[----:B------:R-:W3:Y:S01]  /*0050*/  S2R R5, SR_TID.Y ;  /* 0x0000000000057919 */ /* 0x000ee20000002200 */
[----:B------:R-:W-:Y:S01]  /*0060*/  IMAD.MOV.U32 R10, RZ, RZ, -0x23270784 ;  /* 0xdcd8f87cff0a7424 */ /* 0x000fe200078e00ff */
[----:B------:R-:W-:Y:S03]  /*0070*/  BSSY.RECONVERGENT B0, `(.L_x_8) ;  /* 0x00000e5000007945 */ /* 0x000fe60003800200 */
[----:B------:R-:W0:Y:S08]  /*0080*/  S2UR UR6, SR_CTAID.X ;  /* 0x00000000000679c3 */ /* 0x000e300000002500 */
[----:B------:R-:W0:Y:S08]  /*0090*/  LDC R0, c[0x0][0x360] ;  /* 0x0000d800ff007b82 */ /* 0x000e300000000800 */
[----:B------:R-:W3:Y:S01]  /*00a0*/  S2UR UR7, SR_CTAID.Y ;  /* 0x00000000000779c3 */ /* 0x000ee20000002600 */
[----:B-1----:R-:W-:-:S05]  /*00b0*/  LOP3.LUT R2, R2, 0xaad26b49, RZ, 0x3c, !PT ;  /* 0xaad26b4902027812 */ /* 0x002fca00078e3cff */
[----:B------:R-:W-:Y:S02]  /*00c0*/  IMAD R2, R2, 0x4182bed5, RZ ;  /* 0x4182bed502027824 */ /* 0x000fe400078e02ff */
[----:B------:R-:W3:Y:S02]  /*00d0*/  LDC R4, c[0x0][0x364] ;  /* 0x0000d900ff047b82 */ /* 0x000ee40000000800 */
[C---:B------:R-:W-:Y:S01]  /*00e0*/  VIADD R11, R2.reuse, 0x583f19 ;  /* 0x00583f19020b7836 */ /* 0x040fe20000000000 */
[----:B------:R-:W-:-:S05]  /*00f0*/  LOP3.LUT R8, R2, 0x159a55e5, RZ, 0x3c, !PT ;  /* 0x159a55e502087812 */ /* 0x000fca00078e3cff */
[----:B------:R-:W1:Y:S01]  /*0100*/  LDC.64 R6, c[0x0][0x388] ;  /* 0x0000e200ff067b82 */ /* 0x000e620000000a00 */
[----:B0-----:R-:W-:Y:S02]  /*0110*/  IMAD R0, R0, UR6, R3 ;  /* 0x0000000600007c24 */ /* 0x001fe4000f8e0203 */
[----:B---3--:R-:W-:Y:S02]  /*0120*/  IMAD R3, R4, UR7, R5 ;  /* 0x0000000704037c24 */ /* 0x008fe4000f8e0205 */
[C---:B------:R-:W-:Y:S02]  /*0130*/  VIADD R4, R2.reuse, 0xd9f6dc18 ;  /* 0xd9f6dc1802047836 */ /* 0x040fe40000000000 */
[----:B------:R-:W-:Y:S02]  /*0140*/  IMAD R13, R3, 0x1ad, R0 ;  /* 0x000001ad030d7824 */ /* 0x000fe400078e0200 */
[----:B------:R-:W-:Y:S02]  /*0150*/  VIADD R5, R2, 0x75bcd15 ;  /* 0x075bcd1502057836 */ /* 0x000fe40000000000 */
[C---:B-1----:R-:W-:Y:S01]  /*0160*/  IMAD.WIDE R6, R13.reuse, 0x30, R6 ;  /* 0x000000300d067825 */ /* 0x042fe200078e0206 */
[----:B------:R-:W-:-:S04]  /*0170*/  ISETP.NE.AND P0, PT, R13, RZ, PT ;  /* 0x000000ff0d00720c */ /* 0x000fc80003f05270 */
[----:B--2---:R0:W-:Y:S04]  /*0180*/  STG.E.64 desc[UR4][R6.64], R4 ;  /* 0x0000000406007986 */ /* 0x0041e8000c101b04 */
[----:B------:R0:W-:Y:S04]  /*0190*/  STG.E.64 desc[UR4][R6.64+0x8], R8 ;  /* 0x0000080806007986 */ /* 0x0001e8000c101b04 */
[----:B------:R0:W-:Y:S01]  /*01a0*/  STG.E.64 desc[UR4][R6.64+0x10], R10 ;  /* 0x0000100a06007986 */ /* 0x0001e2000c101b04 */
[----:B------:R-:W-:Y:S05]  /*01b0*/  @!P0 BRA `(.L_x_9) ;  /* 0x0000000c00408947 */ /* 0x000fea0003800000 */
[----:B------:R-:W-:Y:S01]  /*01c0*/  SHF.R.S32.HI R0, RZ, 0x1f, R13 ;  /* 0x0000001fff007819 */ /* 0x000fe2000001140d */
[----:B------:R-:W-:-:S07]  /*01d0*/  IMAD.MOV.U32 R12, RZ, RZ, RZ ;  /* 0x000000ffff0c7224 */ /* 0x000fce00078e00ff */
.L_x_15:
[----:B-1----:R-:W-:Y:S01]  /*01e0*/  LOP3.LUT R2, R13, 0x3, RZ, 0xc0, !PT ;  /* 0x000000030d027812 */ /* 0x002fe200078ec0ff */
[----:B------:R-:W-:Y:S03]  /*01f0*/  BSSY.RECONVERGENT B1, `(.L_x_10) ;  /* 0x00000c6000017945 */ /* 0x000fe60003800200 */
[----:B------:R-:W-:-:S04]  /*0200*/  ISETP.NE.U32.AND P0, PT, R2, RZ, PT ;  /* 0x000000ff0200720c */ /* 0x000fc80003f05070 */
[----:B------:R-:W-:-:S13]  /*0210*/  ISETP.NE.AND.EX P0, PT, RZ, RZ, PT, P0 ;  /* 0x000000ffff00720c */ /* 0x000fda0003f05300 */
[----:B------:R-:W-:Y:S05]  /*0220*/  @!P0 BRA `(.L_x_11) ;  /* 0x0000000c00088947 */ /* 0x000fea0003800000 */
[----:B0-----:R-:W0:Y:S01]  /*0230*/  LDC.64 R8, c[0x4][RZ] ;  /* 0x01000000ff087b82 */ /* 0x001e220000000a00 */
[----:B------:R-:W-:Y:S02]  /*0240*/  IMAD.MOV.U32 R14, RZ, RZ, RZ ;  /* 0x000000ffff0e7224 */ /* 0x000fe400078e00ff */
[----:B0-----:R-:W-:-:S07]  /*0250*/  IMAD.WIDE.U32 R8, R12, 0xc80, R8 ;  /* 0x00000c800c087825 */ /* 0x001fce00078e0008 */
.L_x_14:
[----:B-1----:R-:W-:Y:S01]  /*0260*/  IMAD.MOV.U32 R15, RZ, RZ, RZ ;  /* 0x000000ffff0f7224 */ /* 0x002fe200078e00ff */
[----:B------:R-:W-:Y:S01]  /*0270*/  CS2R R2, SRZ ;  /* 0x0000000000027805 */ /* 0x000fe2000001ff00 */
[----:B------:R-:W-:Y:S01]  /*0280*/  IMAD.MOV.U32 R17, RZ, RZ, RZ ;  /* 0x000000ffff117224 */ /* 0x000fe200078e00ff */
[----:B------:R-:W-:-:S07]  /*0290*/  CS2R R4, SRZ ;  /* 0x0000000000047805 */ /* 0x000fce000001ff00 */
.L_x_13:
[----:B------:R-:W-:-:S05]  /*02a0*/  IMAD.WIDE.U32 R10, R17, 0x4, R6 ;  /* 0x00000004110a7825 */ /* 0x000fca00078e0006 */
[----:B------:R0:W5:Y:S01]  /*02b0*/  LDG.E R16, desc[UR4][R10.64+0x4] ;  /* 0x000004040a107981 */ /* 0x000162000c1e1900 */
[----:B------:R-:W-:-:S07]  /*02c0*/  IMAD.MOV.U32 R19, RZ, RZ, RZ ;  /* 0x000000ffff137224 */ /* 0x000fce00078e00ff */
.L_x_12:
[----:B-----5:R-:W-:Y:S01]  /*02d0*/  SHF.R.U32.HI R24, RZ, R19, R16 ;  /* 0x00000013ff187219 */ /* 0x020fe20000011610 */
[----:B0-----:R-:W-:-:S03]  /*02e0*/  IMAD.SHL.U32 R10, R17, 0x20, RZ ;  /* 0x00000020110a7824 */ /* 0x001fc600078e00ff */
[----:B------:R-:W-:Y:S01]  /*02f0*/  LOP3.LUT R11, R24, 0x1, RZ, 0xc0, !PT ;  /* 0x00000001180b7812 */ /* 0x000fe200078ec0ff */
[----:B------:R-:W-:-:S03]  /*0300*/  IMAD.IADD R10, R10, 0x1, R19 ;  /* 0x000000010a0a7824 */ /* 0x000fc600078e0213 */
[----:B------:R-:W-:Y:S01]  /*0310*/  ISETP.NE.U32.AND P0, PT, R11, 0x1, PT ;  /* 0x000000010b00780c */ /* 0x000fe20003f05070 */
[----:B------:R-:W-:-:S03]  /*0320*/  IMAD R11, R10, 0x5, RZ ;  /* 0x000000050a0b7824 */ /* 0x000fc600078e02ff */
[----:B------:R-:W-:Y:S01]  /*0330*/  R2P PR, R24, 0x7e ;  /* 0x0000007e18007804 */ /* 0x000fe20000000000 */
[----:B------:R-:W-:-:S08]  /*0340*/  IMAD.WIDE.U32 R10, R11, 0x4, R8 ;  /* 0x000000040b0a7825 */ /* 0x000fd000078e0008 */
[----:B------:R-:W2:Y:S04]  /*0350*/  @!P0 LDG.E R18, desc[UR4][R10.64] ;  /* 0x000000040a128981 */ /* 0x000ea8000c1e1900 */
[----:B------:R-:W3:Y:S04]  /*0360*/  @!P0 LDG.E R20, desc[UR4][R10.64+0x10] ;  /* 0x000010040a148981 */ /* 0x000ee8000c1e1900 */
[----:B------:R-:W4:Y:S04]  /*0370*/  @P1 LDG.E R22, desc[UR4][R10.64+0x14] ;  /* 0x000014040a161981 */ /* 0x000f28000c1e1900 */
[----:B------:R-:W4:Y:S04]  /*0380*/  @P2 LDG.E R26, desc[UR4][R10.64+0x28] ;  /* 0x000028040a1a2981 */ /* 0x000f28000c1e1900 */
[----:B------:R-:W4:Y:S04]  /*0390*/  @!P0 LDG.E R21, desc[UR4][R10.64+0x4] ;  /* 0x000004040a158981 */ /* 0x000f28000c1e1900 */
[----:B------:R-:W4:Y:S04]  /*03a0*/  @!P0 LDG.E R23, desc[UR4][R10.64+0xc] ;  /* 0x00000c040a178981 */ /* 0x000f28000c1e1900 */
[----:B------:R-:W4:Y:S04]  /*03b0*/  @P1 LDG.E R25, desc[UR4][R10.64+0x18] ;  /* 0x000018040a191981 */ /* 0x000f28000c1e1900 */
[----:B------:R-:W4:Y:S04]  /*03c0*/  @P3 LDG.E R28, desc[UR4][R10.64+0x3c] ;  /* 0x00003c040a1c3981 */ /* 0x000f28000c1e1900 */
[----:B------:R-:W4:Y:S01]  /*03d0*/  @P6 LDG.E R27, desc[UR4][R10.64+0x7c] ;  /* 0x00007c040a1b6981 */ /* 0x000f22000c1e1900 */
[----:B--2---:R-:W-:-:S03]  /*03e0*/  @!P0 LOP3.LUT R15, R15, R18, RZ, 0x3c, !PT ;  /* 0x000000120f0f8212 */ /* 0x004fc600078e3cff */
[----:B------:R-:W2:Y:S01]  /*03f0*/  @!P0 LDG.E R18, desc[UR4][R10.64+0x8] ;  /* 0x000008040a128981 */ /* 0x000ea2000c1e1900 */
[----:B---3--:R-:W-:-:S03]  /*0400*/  @!P0 LOP3.LUT R3, R3, R20, RZ, 0x3c, !PT ;  /* 0x0000001403038212 */ /* 0x008fc600078e3cff */
[----:B------:R-:W3:Y:S01]  /*0410*/  @P1 LDG.E R20, desc[UR4][R10.64+0x24] ;  /* 0x000024040a141981 */ /* 0x000ee2000c1e1900 */
[----:B----4-:R-:W-:-:S03]  /*0420*/  @P1 LOP3.LUT R15, R15, R22, RZ, 0x3c, !PT ;  /* 0x000000160f0f1212 */ /* 0x010fc600078e3cff */
[----:B------:R-:W4:Y:S01]  /*0430*/  @P2 LDG.E R22, desc[UR4][R10.64+0x38] ;  /* 0x000038040a162981 */ /* 0x000f22000c1e1900 */
[----:B------:R-:W-:-:S03]  /*0440*/  @P2 LOP3.LUT R15, R15, R26, RZ, 0x3c, !PT ;  /* 0x0000001a0f0f2212 */ /* 0x000fc600078e3cff */
[----:B------:R-:W4:Y:S01]  /*0450*/  @P4 LDG.E R26, desc[UR4][R10.64+0x50] ;  /* 0x000050040a1a4981 */ /* 0x000f22000c1e1900 */
[----:B------:R-:W-:-:S03]  /*0460*/  @!P0 LOP3.LUT R4, R4, R21, RZ, 0x3c, !PT ;  /* 0x0000001504048212 */ /* 0x000fc600078e3cff */
[----:B------:R-:W4:Y:S01]  /*0470*/  @P1 LDG.E R21, desc[UR4][R10.64+0x20] ;  /* 0x000020040a151981 */ /* 0x000f22000c1e1900 */
[----:B------:R-:W-:-:S03]  /*0480*/  @!P0 LOP3.LUT R2, R2, R23, RZ, 0x3c, !PT ;  /* 0x0000001702028212 */ /* 0x000fc600078e3cff */
[----:B------:R-:W4:Y:S01]  /*0490*/  @P2 LDG.E R23, desc[UR4][R10.64+0x2c] ;  /* 0x00002c040a172981 */ /* 0x000f22000c1e1900 */
[----:B------:R-:W-:-:S03]  /*04a0*/  @P1 LOP3.LUT R4, R4, R25, RZ, 0x3c, !PT ;  /* 0x0000001904041212 */ /* 0x000fc600078e3cff */
[----:B------:R-:W4:Y:S01]  /*04b0*/  @P2 LDG.E R25, desc[UR4][R10.64+0x34] ;  /* 0x000034040a192981 */ /* 0x000f22000c1e1900 */
[----:B--2---:R-:W-:-:S03]  /*04c0*/  @!P0 LOP3.LUT R5, R5, R18, RZ, 0x3c, !PT ;  /* 0x0000001205058212 */ /* 0x004fc600078e3cff */
[----:B------:R-:W2:Y:S01]  /*04d0*/  @P1 LDG.E R18, desc[UR4][R10.64+0x1c] ;  /* 0x00001c040a121981 */ /* 0x000ea2000c1e1900 */
[----:B---3--:R-:W-:-:S03]  /*04e0*/  @P1 LOP3.LUT R3, R3, R20, RZ, 0x3c, !PT ;  /* 0x0000001403031212 */ /* 0x008fc600078e3cff */
[----:B------:R-:W3:Y:S01]  /*04f0*/  @P2 LDG.E R20, desc[UR4][R10.64+0x30] ;  /* 0x000030040a142981 */ /* 0x000ee2000c1e1900 */
[----:B----4-:R-:W-:-:S03]  /*0500*/  @P2 LOP3.LUT R3, R3, R22, RZ, 0x3c, !PT ;  /* 0x0000001603032212 */ /* 0x010fc600078e3cff */
[----:B------:R-:W4:Y:S01]  /*0510*/  @P3 LDG.E R22, desc[UR4][R10.64+0x4c] ;  /* 0x00004c040a163981 */ /* 0x000f22000c1e1900 */
[----:B------:R-:W-:-:S04]  /*0520*/  @P3 LOP3.LUT R15, R15, R28, RZ, 0x3c, !PT ;  /* 0x0000001c0f0f3212 */ /* 0x000fc800078e3cff */
[----:B------:R-:W-:Y:S02]  /*0530*/  @P4 LOP3.LUT R15, R15, R26, RZ, 0x3c, !PT ;  /* 0x0000001a0f0f4212 */ /* 0x000fe400078e3cff */
[----:B------:R-:W-:Y:S01]  /*0540*/  @P1 LOP3.LUT R2, R2, R21, RZ, 0x3c, !PT ;  /* 0x0000001502021212 */ /* 0x000fe200078e3cff */
[----:B------:R-:W4:Y:S04]  /*0550*/  @P5 LDG.E R26, desc[UR4][R10.64+0x64] ;  /* 0x000064040a1a5981 */ /* 0x000f28000c1e1900 */
[----:B------:R-:W4:Y:S01]  /*0560*/  @P3 LDG.E R21, desc[UR4][R10.64+0x40] ;  /* 0x000040040a153981 */ /* 0x000f22000c1e1900 */
[----:B------:R-:W-:Y:S02]  /*0570*/  @P2 LOP3.LUT R4, R4, R23, RZ, 0x3c, !PT ;  /* 0x0000001704042212 */ /* 0x000fe400078e3cff */
[----:B------:R-:W-:Y:S01]  /*0580*/  @P2 LOP3.LUT R2, R2, R25, RZ, 0x3c, !PT ;  /* 0x0000001902022212 */ /* 0x000fe200078e3cff */
[----:B------:R-:W4:Y:S04]  /*0590*/  @P3 LDG.E R23, desc[UR4][R10.64+0x48] ;  /* 0x000048040a173981 */ /* 0x000f28000c1e1900 */
[----:B------:R-:W4:Y:S01]  /*05a0*/  @P4 LDG.E R25, desc[UR4][R10.64+0x54] ;  /* 0x000054040a194981 */ /* 0x000f22000c1e1900 */
[----:B--2---:R-:W-:-:S03]  /*05b0*/  @P1 LOP3.LUT R5, R5, R18, RZ, 0x3c, !PT ;  /* 0x0000001205051212 */ /* 0x004fc600078e3cff */
[----:B------:R-:W2:Y:S01]  /*05c0*/  @P3 LDG.E R18, desc[UR4][R10.64+0x44] ;  /* 0x000044040a123981 */ /* 0x000ea2000c1e1900 */
[----:B---3--:R-:W-:-:S03]  /*05d0*/  @P2 LOP3.LUT R5, R5, R20, RZ, 0x3c, !PT ;  /* 0x0000001405052212 */ /* 0x008fc600078e3cff */
[----:B------:R-:W3:Y:S01]  /*05e0*/  @P4 LDG.E R20, desc[UR4][R10.64+0x58] ;  /* 0x000058040a144981 */ /* 0x000ee2000c1e1900 */
[----:B----4-:R-:W-:-:S03]  /*05f0*/  @P3 LOP3.LUT R3, R3, R22, RZ, 0x3c, !PT ;  /* 0x0000001603033212 */ /* 0x010fc600078e3cff */
[----:B------:R-:W4:Y:S01]  /*0600*/  @P4 LDG.E R22, desc[UR4][R10.64+0x60] ;  /* 0x000060040a164981 */ /* 0x000f22000c1e1900 */
[----:B------:R-:W-:Y:S02]  /*0610*/  LOP3.LUT P0, RZ, R24, 0x80, RZ, 0xc0, !PT ;  /* 0x0000008018ff7812 */ /* 0x000fe4000780c0ff */
[----:B------:R-:W-:Y:S02]  /*0620*/  @P5 LOP3.LUT R15, R15, R26, RZ, 0x3c, !PT ;  /* 0x0000001a0f0f5212 */ /* 0x000fe400078e3cff */
[----:B------:R-:W4:Y:S01]  /*0630*/  @P6 LDG.E R26, desc[UR4][R10.64+0x78] ;  /* 0x000078040a1a6981 */ /* 0x000f22000c1e1900 */
[----:B------:R-:W-:-:S03]  /*0640*/  @P3 LOP3.LUT R4, R4, R21, RZ, 0x3c, !PT ;  /* 0x0000001504043212 */ /* 0x000fc600078e3cff */
[----:B------:R-:W4:Y:S01]  /*0650*/  @P4 LDG.E R21, desc[UR4][R10.64+0x5c] ;  /* 0x00005c040a154981 */ /* 0x000f22000c1e1900 */
[----:B------:R-:W-:-:S03]  /*0660*/  @P3 LOP3.LUT R2, R2, R23, RZ, 0x3c, !PT ;  /* 0x0000001702023212 */ /* 0x000fc600078e3cff */
[----:B------:R-:W4:Y:S01]  /*0670*/  @P5 LDG.E R23, desc[UR4][R10.64+0x68] ;  /* 0x000068040a175981 */ /* 0x000f22000c1e1900 */
[----:B------:R-:W-:-:S03]  /*0680*/  @P4 LOP3.LUT R4, R4, R25, RZ, 0x3c, !PT ;  /* 0x0000001904044212 */ /* 0x000fc600078e3cff */
[----:B------:R-:W4:Y:S01]  /*0690*/  @P5 LDG.E R25, desc[UR4][R10.64+0x70] ;  /* 0x000070040a195981 */ /* 0x000f22000c1e1900 */
[----:B--2---:R-:W-:-:S03]  /*06a0*/  @P3 LOP3.LUT R5, R5, R18, RZ, 0x3c, !PT ;  /* 0x0000001205053212 */ /* 0x004fc600078e3cff */
[----:B------:R-:W2:Y:S01]  /*06b0*/  @P5 LDG.E R18, desc[UR4][R10.64+0x6c] ;  /* 0x00006c040a125981 */ /* 0x000ea2000c1e1900 */
[----:B---3--:R-:W-:-:S03]  /*06c0*/  @P4 LOP3.LUT R5, R5, R20, RZ, 0x3c, !PT ;  /* 0x0000001405054212 */ /* 0x008fc600078e3cff */
[----:B------:R-:W3:Y:S01]  /*06d0*/  @P5 LDG.E R20, desc[UR4][R10.64+0x74] ;  /* 0x000074040a145981 */ /* 0x000ee2000c1e1900 */
[----:B----4-:R-:W-:-:S03]  /*06e0*/  @P4 LOP3.LUT R3, R3, R22, RZ, 0x3c, !PT ;  /* 0x0000001603034212 */ /* 0x010fc600078e3cff */
[----:B------:R-:W4:Y:S01]  /*06f0*/  @P0 LDG.E R22, desc[UR4][R10.64+0x8c] ;  /* 0x00008c040a160981 */ /* 0x000f22000c1e1900 */
[----:B------:R-:W-:-:S03]  /*0700*/  @P6 LOP3.LUT R15, R15, R26, RZ, 0x3c, !PT ;  /* 0x0000001a0f0f6212 */ /* 0x000fc600078e3cff */
        /* <DEDUP_REMOVED lines=13> */
[----:B------:R-:W-:Y:S02]  /*07e0*/  @P6 LOP3.LUT R4, R4, R27, RZ, 0x3c, !PT ;  /* 0x0000001b04046212 */ /* 0x000fe400078e3cff */
[----:B------:R-:W-:Y:S02]  /*07f0*/  @P6 LOP3.LUT R2, R2, R21, RZ, 0x3c, !PT ;  /* 0x0000001502026212 */ /* 0x000fe400078e3cff */
[----:B------:R-:W-:Y:S02]  /*0800*/  @P0 LOP3.LUT R4, R4, R23, RZ, 0x3c, !PT ;  /* 0x0000001704040212 */ /* 0x000fe400078e3cff */
[----:B------:R-:W-:Y:S02]  /*0810*/  @P0 LOP3.LUT R2, R2, R25, RZ, 0x3c, !PT ;  /* 0x0000001902020212 */ /* 0x000fe400078e3cff */
[----:B--2---:R-:W-:Y:S02]  /*0820*/  @P6 LOP3.LUT R5, R5, R18, RZ, 0x3c, !PT ;  /* 0x0000001205056212 */ /* 0x004fe400078e3cff */
[----:B---3--:R-:W-:-:S02]  /*0830*/  @P6 LOP3.LUT R3, R3, R20, RZ, 0x3c, !PT ;  /* 0x0000001403036212 */ /* 0x008fc400078e3cff */
[----:B----4-:R-:W-:Y:S02]  /*0840*/  @P0 LOP3.LUT R5, R5, R22, RZ, 0x3c, !PT ;  /* 0x0000001605050212 */ /* 0x010fe400078e3cff */
[----:B------:R-:W-:Y:S02]  /*0850*/  @P0 LOP3.LUT R3, R3, R26, RZ, 0x3c, !PT ;  /* 0x0000001a03030212 */ /* 0x000fe400078e3cff */
[----:B------:R-:W-:-:S13]  /*0860*/  R2P PR, R24.B1, 0x7f ;  /* 0x0000007f18007804 */ /* 0x000fda0000001000 */
[----:B------:R-:W2:Y:S04]  /*0870*/  @P0 LDG.E R18, desc[UR4][R10.64+0xa0] ;  /* 0x0000a0040a120981 */ /* 0x000ea8000c1e1900 */
[----:B------:R-:W3:Y:S04]  /*0880*/  @P1 LDG.E R22, desc[UR4][R10.64+0xb4] ;  /* 0x0000b4040a161981 */ /* 0x000ee8000c1e1900 */
[----:B------:R-:W4:Y:S04]  /*0890*/  @P2 LDG.E R26, desc[UR4][R10.64+0xc8] ;  /* 0x0000c8040a1a2981 */ /* 0x000f28000c1e1900 */
[----:B------:R-:W4:Y:S04]  /*08a0*/  @P3 LDG.E R28, desc[UR4][R10.64+0xdc] ;  /* 0x0000dc040a1c3981 */ /* 0x000f28000c1e1900 */
[----:B------:R-:W4:Y:S04]  /*08b0*/  @P0 LDG.E R23, desc[UR4][R10.64+0xa4] ;  /* 0x0000a4040a170981 */ /* 0x000f28000c1e1900 */
[----:B------:R-:W4:Y:S04]  /*08c0*/  @P0 LDG.E R20, desc[UR4][R10.64+0xa8] ;  /* 0x0000a8040a140981 */ /* 0x000f28000c1e1900 */
[----:B------:R-:W4:Y:S04]  /*08d0*/  @P4 LDG.E R25, desc[UR4][R10.64+0xf0] ;  /* 0x0000f0040a194981 */ /* 0x000f28000c1e1900 */
        /* <DEDUP_REMOVED lines=21> */
[----:B------:R-:W-:Y:S02]  /*0a30*/  LOP3.LUT P0, RZ, R24, 0x8000, RZ, 0xc0, !PT ;  /* 0x0000800018ff7812 */ /* 0x000fe4000780c0ff */
[----:B----4-:R-:W-:Y:S01]  /*0a40*/  @P5 LOP3.LUT R15, R15, R26, RZ, 0x3c, !PT ;  /* 0x0000001a0f0f5212 */ /* 0x010fe200078e3cff */
[----:B------:R-:W4:Y:S04]  /*0a50*/  @P3 LDG.E R24, desc[UR4][R10.64+0xe4] ;  /* 0x0000e4040a183981 */ /* 0x000f28000c1e1900 */
[----:B------:R-:W2:Y:S01]  /*0a60*/  @P6 LDG.E R26, desc[UR4][R10.64+0x118] ;  /* 0x000118040a1a6981 */ /* 0x000ea2000c1e1900 */
        /* <DEDUP_REMOVED lines=8> */
[----:B---3--:R-:W-:-:S03]  /*0af0*/  @P2 LOP3.LUT R3, R3, R22, RZ, 0x3c, !PT ;  /* 0x0000001603032212 */ /* 0x008fc600078e3cff */
[----:B------:R-:W3:Y:S01]  /*0b00*/  @P4 LDG.E R22, desc[UR4][R10.64+0x100] ;  /* 0x000100040a164981 */ /* 0x000ee2000c1e1900 */
[----:B--2---:R-:W-:-:S03]  /*0b10*/  @P6 LOP3.LUT R15, R15, R26, RZ, 0x3c, !PT ;  /* 0x0000001a0f0f6212 */ /* 0x004fc600078e3cff */
[----:B------:R-:W2:Y:S01]  /*0b20*/  @P0 LDG.E R26, desc[UR4][R10.64+0x12c] ;  /* 0x00012c040a1a0981 */ /* 0x000ea2000c1e1900 */
[----:B----4-:R-:W-:-:S03]  /*0b30*/  @P2 LOP3.LUT R2, R2, R23, RZ, 0x3c, !PT ;  /* 0x0000001702022212 */ /* 0x010fc600078e3cff */
[----:B------:R-:W4:Y:S01]  /*0b40*/  @P4 LDG.E R23, desc[UR4][R10.64+0xfc] ;  /* 0x0000fc040a174981 */ /* 0x000f22000c1e1900 */
[----:B------:R-:W-:-:S03]  /*0b50*/  @P2 LOP3.LUT R5, R5, R20, RZ, 0x3c, !PT ;  /* 0x0000001405052212 */ /* 0x000fc600078e3cff */
[----:B------:R-:W4:Y:S01]  /*0b60*/  @P4 LDG.E R20, desc[UR4][R10.64+0xf8] ;  /* 0x0000f8040a144981 */ /* 0x000f22000c1e1900 */
[----:B------:R-:W-:Y:S02]  /*0b70*/  @P3 LOP3.LUT R2, R2, R27, RZ, 0x3c, !PT ;  /* 0x0000001b02023212 */ /* 0x000fe400078e3cff */
[----:B------:R-:W-:Y:S01]  /*0b80*/  @P3 LOP3.LUT R4, R4, R25, RZ, 0x3c, !PT ;  /* 0x0000001904043212 */ /* 0x000fe200078e3cff */
[----:B------:R-:W4:Y:S01]  /*0b90*/  @P5 LDG.E R27, desc[UR4][R10.64+0x110] ;  /* 0x000110040a1b5981 */ /* 0x000f22000c1e1900 */
[----:B------:R-:W-:-:S03]  /*0ba0*/  @P3 LOP3.LUT R5, R5, R24, RZ, 0x3c, !PT ;  /* 0x0000001805053212 */ /* 0x000fc600078e3cff */
[----:B------:R-:W4:Y:S04]  /*0bb0*/  @P5 LDG.E R25, desc[UR4][R10.64+0x108] ;  /* 0x000108040a195981 */ /* 0x000f28000c1e1900 */
        /* <DEDUP_REMOVED lines=19> */
[----:B------:R-:W-:-:S05]  /*0cf0*/  VIADD R19, R19, 0x10 ;  /* 0x0000001013137836 */ /* 0x000fca0000000000 */
[----:B------:R-:W-:Y:S02]  /*0d00*/  ISETP.NE.AND P1, PT, R19, 0x20, PT ;  /* 0x000000201300780c */ /* 0x000fe40003f25270 */
[----:B------:R-:W-:Y:S02]  /*0d10*/  @P5 LOP3.LUT R3, R3, R18, RZ, 0x3c, !PT ;  /* 0x0000001203035212 */ /* 0x000fe400078e3cff */
[----:B------:R-:W-:Y:S02]  /*0d20*/  @P6 LOP3.LUT R4, R4, R21, RZ, 0x3c, !PT ;  /* 0x0000001504046212 */ /* 0x000fe400078e3cff */
[----:B---3--:R-:W-:-:S04]  /*0d30*/  @P6 LOP3.LUT R3, R3, R22, RZ, 0x3c, !PT ;  /* 0x0000001603036212 */ /* 0x008fc800078e3cff */
[----:B--2---:R-:W-:Y:S02]  /*0d40*/  @P0 LOP3.LUT R3, R3, R26, RZ, 0x3c, !PT ;  /* 0x0000001a03030212 */ /* 0x004fe400078e3cff */
[----:B----4-:R-:W-:Y:S02]  /*0d50*/  @P6 LOP3.LUT R2, R2, R23, RZ, 0x3c, !PT ;  /* 0x0000001702026212 */ /* 0x010fe400078e3cff */
[----:B------:R-:W-:Y:S02]  /*0d60*/  @P6 LOP3.LUT R5, R5, R20, RZ, 0x3c, !PT ;  /* 0x0000001405056212 */ /* 0x000fe400078e3cff */
[----:B------:R-:W-:Y:S02]  /*0d70*/  @P0 LOP3.LUT R2, R2, R27, RZ, 0x3c, !PT ;  /* 0x0000001b02020212 */ /* 0x000fe400078e3cff */
[----:B------:R-:W-:Y:S02]  /*0d80*/  @P0 LOP3.LUT R4, R4, R25, RZ, 0x3c, !PT ;  /* 0x0000001904040212 */ /* 0x000fe400078e3cff */
[----:B------:R-:W-:Y:S01]  /*0d90*/  @P0 LOP3.LUT R5, R5, R24, RZ, 0x3c, !PT ;  /* 0x0000001805050212 */ /* 0x000fe200078e3cff */
[----:B------:R-:W-:Y:S06]  /*0da0*/  @P1 BRA `(.L_x_12) ;  /* 0xfffffff400481947 */ /* 0x000fec000383ffff */
[----:B------:R-:W-:-:S05]  /*0db0*/  VIADD R17, R17, 0x1 ;  /* 0x0000000111117836 */ /* 0x000fca0000000000 */
[----:B------:R-:W-:-:S13]  /*0dc0*/  ISETP.NE.AND P0, PT, R17, 0x5, PT ;  /* 0x000000051100780c */ /* 0x000fda0003f05270 */
[----:B------:R-:W-:Y:S05]  /*0dd0*/  @P0 BRA `(.L_x_13) ;  /* 0xfffffff400300947 */ /* 0x000fea000383ffff */
[----:B------:R1:W-:Y:S01]  /*0de0*/  STG.E.64 desc[UR4][R6.64+0x8], R4 ;  /* 0x0000080406007986 */ /* 0x0003e2000c101b04 */
[----:B------:R-:W-:Y:S01]  /*0df0*/  VIADD R14, R14, 0x1 ;  /* 0x000000010e0e7836 */ /* 0x000fe20000000000 */
[----:B------:R-:W-:Y:S02]  /*0e00*/  LOP3.LUT R11, R13, 0x3, RZ, 0xc0, !PT ;  /* 0x000000030d0b7812 */ /* 0x000fe400078ec0ff */
[----:B------:R1:W-:Y:S02]  /*0e10*/  STG.E.64 desc[UR4][R6.64+0x10], R2 ;  /* 0x0000100206007986 */ /* 0x0003e4000c101b04 */
[----:B------:R-:W-:Y:S02]  /*0e20*/  ISETP.GE.U32.AND P0, PT, R14, R11, PT ;  /* 0x0000000b0e00720c */ /* 0x000fe40003f06070 */
[----:B------:R1:W-:Y:S11]  /*0e30*/  STG.E desc[UR4][R6.64+0x4], R15 ;  /* 0x0000040f06007986 */ /* 0x0003f6000c101904 */
[----:B------:R-:W-:Y:S05]  /*0e40*/  @!P0 BRA `(.L_x_14) ;  /* 0xfffffff400048947 */ /* 0x000fea000383ffff */
.L_x_11:
[----:B------:R-:W-:Y:S05]  /*0e50*/  BSYNC.RECONVERGENT B1 ;  /* 0x0000000000017941 */ /* 0x000fea0003800200 */
.L_x_10:
[C---:B------:R-:W-:Y:S01]  /*0e60*/  ISETP.GT.U32.AND P0, PT, R13.reuse, 0x3, PT ;  /* 0x000000030d00780c */ /* 0x040fe20003f04070 */
[----:B------:R-:W-:Y:S01]  /*0e70*/  VIADD R12, R12, 0x1 ;  /* 0x000000010c0c7836 */ /* 0x000fe20000000000 */
[--C-:B------:R-:W-:Y:S02]  /*0e80*/  SHF.R.U64 R13, R13, 0x2, R0.reuse ;  /* 0x000000020d0d7819 */ /* 0x100fe40000001200 */
[----:B------:R-:W-:Y:S02]  /*0e90*/  ISETP.GT.U32.AND.EX P0, PT, R0, RZ, PT, P0 ;  /* 0x000000ff0000720c */ /* 0x000fe40003f04100 */
[----:B------:R-:W-:-:S11]  /*0ea0*/  SHF.R.U32.HI R0, RZ, 0x2, R0 ;  /* 0x00000002ff007819 */ /* 0x000fd60000011600 */
[----:B------:R-:W-:Y:S05]  /*0eb0*/  @P0 BRA `(.L_x_15) ;  /* 0xfffffff000c80947 */ /* 0x000fea000383ffff */
.L_x_9:
[----:B------:R-:W-:Y:S05]  /*0ec0*/  BSYNC.RECONVERGENT B0 ;  /* 0x0000000000007941 */ /* 0x000fea0003800200 */
.L_x_8:
[----:B------:R-:W-:Y:S04]  /*0ed0*/  STG.E.64 desc[UR4][R6.64+0x18], RZ ;  /* 0x000018ff06007986 */ /* 0x000fe8000c101b04 */
[----:B------:R-:W-:Y:S04]  /*0ee0*/  STG.E desc[UR4][R6.64+0x20], RZ ;  /* 0x000020ff06007986 */ /* 0x000fe8000c101904 */
[----:B------:R-:W-:Y:S01]  /*0ef0*/  STG.E.64 desc[UR4][R6.64+0x28], RZ ;  /* 0x000028ff06007986 */ /* 0x000fe2000c101b04 */
[----:B------:R-:W-:Y:S05]  /*0f00*/  EXIT ;  /* 0x000000000000794d */ /* 0x000fea0003800000 */
.L_x_16:
        /* <DEDUP_REMOVED lines=15> */
.L_x_19:


//--------------------- .nv.global.init           --------------------------
	.section	.nv.global.init,"aw",@progbits
	.align	4
.nv.global.init:
	.type		mrg32k3aM1SubSeq,@object
	.size		mrg32k3aM1SubSeq,(mrg32k3aM2SubSeq - mrg32k3aM1SubSeq)
mrg32k3aM1SubSeq:
        /*0000*/ 	.byte	0x0b, 0xcc, 0xee, 0x04, 0x73, 0x29, 0x8b, 0x6f, 0xf6, 0x53, 0x03, 0xf6, 0x23, 0xf6, 0xea, 0xda
        /* <DEDUP_REMOVED lines=125> */
	.type		mrg32k3aM2SubSeq,@object
	.size		mrg32k3aM2SubSeq,(mrg32k3aM1 - mrg32k3aM2SubSeq)
mrg32k3aM2SubSeq:
        /* <DEDUP_REMOVED lines=126> */
	.type		mrg32k3aM1,@object
	.size		mrg32k3aM1,(mrg32k3aM1Seq - mrg32k3aM1)
mrg32k3aM1:
        /* <DEDUP_REMOVED lines=144> */
	.type		mrg32k3aM1Seq,@object
	.size		mrg32k3aM1Seq,(mrg32k3aM2 - mrg32k3aM1Seq)
mrg32k3aM1Seq:
        /* <DEDUP_REMOVED lines=144> */
	.type		mrg32k3aM2,@object
	.size		mrg32k3aM2,(mrg32k3aM2Seq - mrg32k3aM2)
mrg32k3aM2:
        /* <DEDUP_REMOVED lines=144> */
	.type		mrg32k3aM2Seq,@object
	.size		mrg32k3aM2Seq,(precalc_xorwow_matrix - mrg32k3aM2Seq)
mrg32k3aM2Seq:
        /* <DEDUP_REMOVED lines=144> */
	.type		precalc_xorwow_matrix,@object
	.size		precalc_xorwow_matrix,(precalc_xorwow_offset_matrix - precalc_xorwow_matrix)
precalc_xorwow_matrix:
        /* <DEDUP_REMOVED lines=6400> */
	.type		precalc_xorwow_offset_matrix,@object
	.size		precalc_xorwow_offset_matrix,(.L_1 - precalc_xorwow_offset_matrix)
precalc_xorwow_offset_matrix:
        /* <DEDUP_REMOVED lines=6400> */
.L_1:


//--------------------- .nv.shared.reserved.0     --------------------------
	.section	.nv.shared.reserved.0,"aw",@nobits
	.weak		__nv_reservedSMEM_offset_0_alias
	.size		__nv_reservedSMEM_offset_0_alias, 0, 64
	.other		__nv_reservedSMEM_offset_0_alias,@"STO_CUDA_RESERVED_SHARED STV_DEFAULT"
__nv_reservedSMEM_offset_0_alias:
	.zero		0
	.zero		64


//--------------------- .nv.constant0._Z15generate_kernelP17curandStateXORWOWPfS1_ --------------------------
	.section	.nv.constant0._Z15generate_kernelP17curandStateXORWOWPfS1_,"a",@progbits
	.sectionflags	@""
	.align	4
.nv.constant0._Z15generate_kernelP17curandStateXORWOWPfS1_:
	.zero		920


//--------------------- .nv.constant0._Z12setup_kerneljP17curandStateXORWOW --------------------------
	.section	.nv.constant0._Z12setup_kerneljP17curandStateXORWOW,"a",@progbits
	.sectionflags	@""
	.align	4
.nv.constant0._Z12setup_kerneljP17curandStateXORWOW:
	.zero		912


//--------------------- SYMBOLS --------------------------

	.type		.nv.reservedSmem.offset0,@object
	.size		.nv.reservedSmem.offset0,0x4
